	.target	sm_90a

	.elftype	@"ET_EXEC"


//--------------------- .note.nv.tkinfo           --------------------------
	.section	.note.nv.tkinfo,"",@"SHT_NOTE"
	.sectionflags	@"SHF_NOTE_NV_TKINFO"
	.tkinfo
        /*0018*/ 	.word	0x00000002
        /*0030*/ 	.string	""
        /*0030*/ 	.string	"ptxas"
        /*0030*/ 	.string	"Cuda compilation tools, release 13.0, V13.0.88"
        /*0030*/ 	.string	"Build cuda_13.0.r13.0/compiler.36424714_0"
        /*0030*/ 	.string	"-arch sm_90a -m 64 "



//--------------------- .note.nv.cuinfo           --------------------------
	.section	.note.nv.cuinfo,"",@"SHT_NOTE"
	.sectionflags	@"SHF_NOTE_NV_CUINFO"
        /*0018*/ 	.short	0x0002
        /*001a*/ 	.short	0x005a
        /*001c*/ 	.short	0x0082
	.zero		2


//--------------------- .nv.info                  --------------------------
	.section	.nv.info,"",@"SHT_CUDA_INFO"
	.align	4


	//----- nvinfo : EIATTR_REGCOUNT
	.align		4
        /*0000*/ 	.byte	0x04, 0x2f
        /*0002*/ 	.short	(.L_12 - .L_11)
	.align		4
.L_11:
        /*0004*/ 	.word	index@(_ZN7cutlass13device_kernelINS_4gemm6kernel13GemmUniversalIN4cute5tupleIJiiiiEEENS1_10collective13CollectiveMmaINS1_37MainloopSm90TmaGmmaWarpSpecializedFP8ILi22ENS5_IJNS4_1CILi4EEENSA_ILi2EEENSA_ILi1EEEEEENS1_32KernelTmaWarpSpecializedPingpongEEENS5_IJNSA_ILi64EEENSA_ILi256EEENSA_ILi32EEEEEENS_12float_e4m3_tENS5_IJlSD_lEEESL_SM_NS4_8TiledMMAINS4_8MMA_AtomIJNS4_4SM904GMMA31MMA_64x256x32_F32E4M3E4M3_SS_TNILNSQ_7ScaleInE1ELSS_1EEEEEENS4_6LayoutINS5_IJSD_SD_SD_EEENS5_IJNSA_ILi0EEESX_SX_EEEEENS5_IJNS4_10UnderscoreES10_S10_EEEEENS4_23SM90_TMA_LOAD_MULTICASTENS4_14ComposedLayoutINS4_7SwizzleILi1ELi4ELi3EEENS4_18smem_ptr_flag_bitsILi8EEENSV_INS5_IJNSA_ILi8EEESJ_EEENS5_IJSJ_SD_EEEEEEEvNS4_8identityES13_S1D_vS1E_EENS_8epilogue10collective6detail29Sm90TmaWarpSpecializedAdapterINS1H_15DefaultEpilogueISL_SM_SM_NS1G_6thread17LinearCombinationISL_Li1EffLNS1L_9ScaleType4KindE0ELNS_15FloatRoundStyleE2ESL_EENS1_15EpilogueDefaultEEEEEvvEEEEvNT_6ParamsE)
        /*0008*/ 	.word	0x000000a8


	//----- nvinfo : EIATTR_FRAME_SIZE
	.align		4
.L_12:
        /*000c*/ 	.byte	0x04, 0x11
        /*000e*/ 	.short	(.L_14 - .L_13)
	.align		4
.L_13:
        /*0010*/ 	.word	index@(_ZN7cutlass13device_kernelINS_4gemm6kernel13GemmUniversalIN4cute5tupleIJiiiiEEENS1_10collective13CollectiveMmaINS1_37MainloopSm90TmaGmmaWarpSpecializedFP8ILi22ENS5_IJNS4_1CILi4EEENSA_ILi2EEENSA_ILi1EEEEEENS1_32KernelTmaWarpSpecializedPingpongEEENS5_IJNSA_ILi64EEENSA_ILi256EEENSA_ILi32EEEEEENS_12float_e4m3_tENS5_IJlSD_lEEESL_SM_NS4_8TiledMMAINS4_8MMA_AtomIJNS4_4SM904GMMA31MMA_64x256x32_F32E4M3E4M3_SS_TNILNSQ_7ScaleInE1ELSS_1EEEEEENS4_6LayoutINS5_IJSD_SD_SD_EEENS5_IJNSA_ILi0EEESX_SX_EEEEENS5_IJNS4_10UnderscoreES10_S10_EEEEENS4_23SM90_TMA_LOAD_MULTICASTENS4_14ComposedLayoutINS4_7SwizzleILi1ELi4ELi3EEENS4_18smem_ptr_flag_bitsILi8EEENSV_INS5_IJNSA_ILi8EEESJ_EEENS5_IJSJ_SD_EEEEEEEvNS4_8identityES13_S1D_vS1E_EENS_8epilogue10collective6detail29Sm90TmaWarpSpecializedAdapterINS1H_15DefaultEpilogueISL_SM_SM_NS1G_6thread17LinearCombinationISL_Li1EffLNS1L_9ScaleType4KindE0ELNS_15FloatRoundStyleE2ESL_EENS1_15EpilogueDefaultEEEEEvvEEEEvNT_6ParamsE)
        /*0014*/ 	.word	0x00000118


	//----- nvinfo : EIATTR_MIN_STACK_SIZE
	.align		4
.L_14:
        /*0018*/ 	.byte	0x04, 0x12
        /*001a*/ 	.short	(.L_16 - .L_15)
	.align		4
.L_15:
        /*001c*/ 	.word	index@(_ZN7cutlass13device_kernelINS_4gemm6kernel13GemmUniversalIN4cute5tupleIJiiiiEEENS1_10collective13CollectiveMmaINS1_37MainloopSm90TmaGmmaWarpSpecializedFP8ILi22ENS5_IJNS4_1CILi4EEENSA_ILi2EEENSA_ILi1EEEEEENS1_32KernelTmaWarpSpecializedPingpongEEENS5_IJNSA_ILi64EEENSA_ILi256EEENSA_ILi32EEEEEENS_12float_e4m3_tENS5_IJlSD_lEEESL_SM_NS4_8TiledMMAINS4_8MMA_AtomIJNS4_4SM904GMMA31MMA_64x256x32_F32E4M3E4M3_SS_TNILNSQ_7ScaleInE1ELSS_1EEEEEENS4_6LayoutINS5_IJSD_SD_SD_EEENS5_IJNSA_ILi0EEESX_SX_EEEEENS5_IJNS4_10UnderscoreES10_S10_EEEEENS4_23SM90_TMA_LOAD_MULTICASTENS4_14ComposedLayoutINS4_7SwizzleILi1ELi4ELi3EEENS4_18smem_ptr_flag_bitsILi8EEENSV_INS5_IJNSA_ILi8EEESJ_EEENS5_IJSJ_SD_EEEEEEEvNS4_8identityES13_S1D_vS1E_EENS_8epilogue10collective6detail29Sm90TmaWarpSpecializedAdapterINS1H_15DefaultEpilogueISL_SM_SM_NS1G_6thread17LinearCombinationISL_Li1EffLNS1L_9ScaleType4KindE0ELNS_15FloatRoundStyleE2ESL_EENS1_15EpilogueDefaultEEEEEvvEEEEvNT_6ParamsE)
        /*0020*/ 	.word	0x00000118
.L_16:


//--------------------- .nv.compat                --------------------------
	.section	.nv.compat,"",@"SHT_CUDA_COMPAT_INFO"
	.align	4
        /*0000*/ 	.byte	0x02, 0x09, 0x01, 0x00, 0x02, 0x02, 0x04, 0x00, 0x02, 0x05, 0x05, 0x00, 0x03, 0x07, 0x01, 0x01
        /*0010*/ 	.byte	0x02, 0x03, 0x01, 0x00, 0x02, 0x06, 0x01, 0x00, 0x04, 0x0b, 0x08, 0x00, 0x00, 0x00, 0x00, 0x00
        /*0020*/ 	.byte	0x00, 0x00, 0x00, 0x00


//--------------------- .nv.info._ZN7cutlass13device_kernelINS_4gemm6kernel13GemmUniversalIN4cute5tupleIJiiiiEEENS1_10collective13CollectiveMmaINS1_37MainloopSm90TmaGmmaWarpSpecializedFP8ILi22ENS5_IJNS4_1CILi4EEENSA_ILi2EEENSA_ILi1EEEEEENS1_32KernelTmaWarpSpecializedPingpongEEENS5_IJNSA_ILi64EEENSA_ILi256EEENSA_ILi32EEEEEENS_12float_e4m3_tENS5_IJlSD_lEEESL_SM_NS4_8TiledMMAINS4_8MMA_AtomIJNS4_4SM904GMMA31MMA_64x256x32_F32E4M3E4M3_SS_TNILNSQ_7ScaleInE1ELSS_1EEEEEENS4_6LayoutINS5_IJSD_SD_SD_EEENS5_IJNSA_ILi0EEESX_SX_EEEEENS5_IJNS4_10UnderscoreES10_S10_EEEEENS4_23SM90_TMA_LOAD_MULTICASTENS4_14ComposedLayoutINS4_7SwizzleILi1ELi4ELi3EEENS4_18smem_ptr_flag_bitsILi8EEENSV_INS5_IJNSA_ILi8EEESJ_EEENS5_IJSJ_SD_EEEEEEEvNS4_8identityES13_S1D_vS1E_EENS_8epilogue10collective6detail29Sm90TmaWarpSpecializedAdapterINS1H_15DefaultEpilogueISL_SM_SM_NS1G_6thread17LinearCombinationISL_Li1EffLNS1L_9ScaleType4KindE0ELNS_15FloatRoundStyleE2ESL_EENS1_15EpilogueDefaultEEEEEvvEEEEvNT_6ParamsE --------------------------
	.section	.nv.info._ZN7cutlass13device_kernelINS_4gemm6kernel13GemmUniversalIN4cute5tupleIJiiiiEEENS1_10collective13CollectiveMmaINS1_37MainloopSm90TmaGmmaWarpSpecializedFP8ILi22ENS5_IJNS4_1CILi4EEENSA_ILi2EEENSA_ILi1EEEEEENS1_32KernelTmaWarpSpecializedPingpongEEENS5_IJNSA_ILi64EEENSA_ILi256EEENSA_ILi32EEEEEENS_12float_e4m3_tENS5_IJlSD_lEEESL_SM_NS4_8TiledMMAINS4_8MMA_AtomIJNS4_4SM904GMMA31MMA_64x256x32_F32E4M3E4M3_SS_TNILNSQ_7ScaleInE1ELSS_1EEEEEENS4_6LayoutINS5_IJSD_SD_SD_EEENS5_IJNSA_ILi0EEESX_SX_EEEEENS5_IJNS4_10UnderscoreES10_S10_EEEEENS4_23SM90_TMA_LOAD_MULTICASTENS4_14ComposedLayoutINS4_7SwizzleILi1ELi4ELi3EEENS4_18smem_ptr_flag_bitsILi8EEENSV_INS5_IJNSA_ILi8EEESJ_EEENS5_IJSJ_SD_EEEEEEEvNS4_8identityES13_S1D_vS1E_EENS_8epilogue10collective6detail29Sm90TmaWarpSpecializedAdapterINS1H_15DefaultEpilogueISL_SM_SM_NS1G_6thread17LinearCombinationISL_Li1EffLNS1L_9ScaleType4KindE0ELNS_15FloatRoundStyleE2ESL_EENS1_15EpilogueDefaultEEEEEvvEEEEvNT_6ParamsE,"",@"SHT_CUDA_INFO"
	.sectionflags	@""
	.align	4


	//----- nvinfo : EIATTR_CUDA_API_VERSION
	.align		4
        /*0000*/ 	.byte	0x04, 0x37
        /*0002*/ 	.short	(.L_18 - .L_17)
.L_17:
        /*0004*/ 	.word	0x00000082


	//----- nvinfo : EIATTR_KPARAM_INFO
	.align		4
.L_18:
        /*0008*/ 	.byte	0x04, 0x17
        /*000a*/ 	.short	(.L_20 - .L_19)
.L_19:
        /*000c*/ 	.word	0x00000000
        /*0010*/ 	.short	0x0000
        /*0012*/ 	.short	0x0070
        /*0014*/ 	.byte	0x00, 0xf0, 0x01, 0x10


	//----- nvinfo : EIATTR_SPARSE_MMA_MASK
	.align		4
.L_20:
        /*0018*/ 	.byte	0x03, 0x50
        /*001a*/ 	.short	0x0000


	//----- nvinfo : EIATTR_MAXREG_COUNT
	.align		4
        /*001c*/ 	.byte	0x03, 0x1b
        /*001e*/ 	.short	0x00a8


	//----- nvinfo : EIATTR_NUM_BARRIERS
	.align		4
        /*0020*/ 	.byte	0x02, 0x4c
        /*0022*/ 	.byte	0x01
	.zero		1


	//----- nvinfo : EIATTR_ANNOTATIONS
	.align		4
        /*0024*/ 	.byte	0x04, 0x55
        /*0026*/ 	.short	(.L_22 - .L_21)


	//   ....[0]....
.L_21:
        /*0028*/ 	.word	0x00000001
        /*002c*/ 	.byte	0xe0, 0x09, 0x00, 0x00, 0x01, 0x00, 0x00, 0x00, 0xa0, 0x0b, 0x00, 0x00, 0x01, 0x00, 0x00, 0x00
        /* <DEDUP_REMOVED lines=212> */
        /*0d7c*/ 	.byte	0x70, 0x10, 0x01, 0x00


	//----- nvinfo : EIATTR_MERCURY_ISA_VERSION
	.align		4
.L_22:
        /*0d80*/ 	.byte	0x03, 0x5f
        /*0d82*/ 	.short	0x0101


	//----- nvinfo : EIATTR_INT_WARP_WIDE_INSTR_OFFSETS
	.align		4
        /*0d84*/ 	.byte	0x04, 0x31
        /*0d86*/ 	.short	(.L_24 - .L_23)


	//   ....[0]....
.L_23:
        /*0d88*/ 	.word	0x00000830


	//   ....[1]....
        /*0d8c*/ 	.word	0x00000890


	//   ....[2]....
        /*0d90*/ 	.word	0x000008b0


	//   ....[3]....
        /*0d94*/ 	.word	0x000008c0


	//   ....[4]....
        /*0d98*/ 	.word	0x000008d0


	//   ....[5]....
        /*0d9c*/ 	.word	0x00000910


	//   ....[6]....
        /*0da0*/ 	.word	0x00000a60


	//   ....[7]....
        /*0da4*/ 	.word	0x00000a80


	//   ....[8]....
        /*0da8*/ 	.word	0x00005890


	//----- nvinfo : EIATTR_COOP_GROUP_MASK_REGIDS
	.align		4
.L_24:
        /*0dac*/ 	.byte	0x04, 0x29
        /*0dae*/ 	.short	(.L_26 - .L_25)


	//   ....[0]....
.L_25:
        /*0db0*/ 	.word	0xffffffff


	//   ....[1]....
        /*0db4*/ 	.word	0xffffffff


	//   ....[2]....
        /*0db8*/ 	.word	0xffffffff


	//   ....[3]....
        /*0dbc*/ 	.word	0xffffffff


	//   ....[4]....
        /*0dc0*/ 	.word	0xffffffff


	//   ....[5]....
        /*0dc4*/ 	.word	0xffffffff


	//   ....[6]....
        /*0dc8*/ 	.word	0xffffffff


	//----- nvinfo : EIATTR_COOP_GROUP_INSTR_OFFSETS
	.align		4
.L_26:
        /*0dcc*/ 	.byte	0x04, 0x28
        /*0dce*/ 	.short	(.L_28 - .L_27)


	//   ....[0]....
.L_27:
        /*0dd0*/ 	.word	0x00000070


	//   ....[1]....
        /*0dd4*/ 	.word	0x00000090


	//   ....[2]....
        /*0dd8*/ 	.word	0x00000190


	//   ....[3]....
        /*0ddc*/ 	.word	0x00000630


	//   ....[4]....
        /*0de0*/ 	.word	0x00000670


	//   ....[5]....
        /*0de4*/ 	.word	0x00000780


	//   ....[6]....
        /*0de8*/ 	.word	0x00000c30


	//----- nvinfo : EIATTR_REG_RECONFIG
	.align		4
.L_28:
        /*0dec*/ 	.byte	0x01, 0x54
	.zero		2


	//----- nvinfo : EIATTR_MBARRIER_INSTR_OFFSETS
	.align		4
        /*0df0*/ 	.byte	0x04, 0x39
        /*0df2*/ 	.short	(.L_30 - .L_29)


	//   ....[0]....
.L_29:
        /*0df4*/ 	.word	0x00000340
        /*0df8*/ 	.word	0x000000ff
        /*0dfc*/ 	.word	0x00000000
        /*0e00*/ 	.short	0x0100
        /*0e02*/ 	.byte	0x07
	.zero		1


	//   ....[1]....
        /*0e04*/ 	.word	0x00000350
        /*0e08*/ 	.word	0x000000ff
        /*0e0c*/ 	.word	0x000000b0
        /*0e10*/ 	.short	0x0100
        /*0e12*/ 	.byte	0x07
	.zero		1


	//   ....[2]....
        /*0e14*/ 	.word	0x00000360
        /*0e18*/ 	.word	0x000000ff
        /*0e1c*/ 	.word	0x00000008
        /*0e20*/ 	.short	0x0100
        /*0e22*/ 	.byte	0x07
	.zero		1


	//   ....[3]....
        /*0e24*/ 	.word	0x00000370
        /*0e28*/ 	.word	0x000000ff
        /*0e2c*/ 	.word	0x000000b8
        /*0e30*/ 	.short	0x0100
        /*0e32*/ 	.byte	0x07
	.zero		1


	//   ....[4]....
        /*0e34*/ 	.word	0x00000380
        /*0e38*/ 	.word	0x000000ff
        /*0e3c*/ 	.word	0x00000010
        /*0e40*/ 	.short	0x0100
        /*0e42*/ 	.byte	0x07
	.zero		1


	//   ....[5]....
        /*0e44*/ 	.word	0x00000390
        /*0e48*/ 	.word	0x000000ff
        /*0e4c*/ 	.word	0x000000c0
        /*0e50*/ 	.short	0x0100
        /*0e52*/ 	.byte	0x07
	.zero		1


	//   ....[6]....
        /*0e54*/ 	.word	0x000003a0
        /*0e58*/ 	.word	0x000000ff
        /*0e5c*/ 	.word	0x00000018
        /*0e60*/ 	.short	0x0100
        /*0e62*/ 	.byte	0x07
	.zero		1


	//   ....[7]....
        /*0e64*/ 	.word	0x000003b0
        /*0e68*/ 	.word	0x000000ff
        /*0e6c*/ 	.word	0x000000c8
        /*0e70*/ 	.short	0x0100
        /*0e72*/ 	.byte	0x07
	.zero		1


	//   ....[8]....
        /*0e74*/ 	.word	0x000003c0
        /*0e78*/ 	.word	0x000000ff
        /*0e7c*/ 	.word	0x00000020
        /*0e80*/ 	.short	0x0100
        /*0e82*/ 	.byte	0x07
	.zero		1


	//   ....[9]....
        /*0e84*/ 	.word	0x000003d0
        /*0e88*/ 	.word	0x000000ff
        /*0e8c*/ 	.word	0x000000d0
        /*0e90*/ 	.short	0x0100
        /*0e92*/ 	.byte	0x07
	.zero		1


	//   ....[10]....
        /*0e94*/ 	.word	0x000003e0
        /*0e98*/ 	.word	0x000000ff
        /*0e9c*/ 	.word	0x00000028
        /*0ea0*/ 	.short	0x0100
        /*0ea2*/ 	.byte	0x07
	.zero		1


	//   ....[11]....
        /*0ea4*/ 	.word	0x000003f0
        /*0ea8*/ 	.word	0x000000ff
        /*0eac*/ 	.word	0x000000d8
        /*0eb0*/ 	.short	0x0100
        /*0eb2*/ 	.byte	0x07
	.zero		1


	//   ....[12]....
        /*0eb4*/ 	.word	0x00000400
        /*0eb8*/ 	.word	0x000000ff
        /*0ebc*/ 	.word	0x00000030
        /*0ec0*/ 	.short	0x0100
        /*0ec2*/ 	.byte	0x07
	.zero		1


	//   ....[13]....
        /*0ec4*/ 	.word	0x00000410
        /*0ec8*/ 	.word	0x000000ff
        /*0ecc*/ 	.word	0x000000e0
        /*0ed0*/ 	.short	0x0100
        /*0ed2*/ 	.byte	0x07
	.zero		1


	//   ....[14]....
        /*0ed4*/ 	.word	0x00000420
        /*0ed8*/ 	.word	0x000000ff
        /*0edc*/ 	.word	0x00000038
        /*0ee0*/ 	.short	0x0100
        /*0ee2*/ 	.byte	0x07
	.zero		1


	//   ....[15]....
        /*0ee4*/ 	.word	0x00000430
        /*0ee8*/ 	.word	0x000000ff
        /*0eec*/ 	.word	0x000000e8
        /*0ef0*/ 	.short	0x0100
        /*0ef2*/ 	.byte	0x07
	.zero		1


	//   ....[16]....
        /*0ef4*/ 	.word	0x00000440
        /*0ef8*/ 	.word	0x000000ff
        /*0efc*/ 	.word	0x00000040
        /*0f00*/ 	.short	0x0100
        /*0f02*/ 	.byte	0x07
	.zero		1


	//   ....[17]....
        /*0f04*/ 	.word	0x00000450
        /*0f08*/ 	.word	0x000000ff
        /*0f0c*/ 	.word	0x000000f0
        /*0f10*/ 	.short	0x0100
        /*0f12*/ 	.byte	0x07
	.zero		1


	//   ....[18]....
        /*0f14*/ 	.word	0x00000460
        /*0f18*/ 	.word	0x000000ff
        /*0f1c*/ 	.word	0x00000048
        /*0f20*/ 	.short	0x0100
        /*0f22*/ 	.byte	0x07
	.zero		1


	//   ....[19]....
        /*0f24*/ 	.word	0x00000470
        /*0f28*/ 	.word	0x000000ff
        /*0f2c*/ 	.word	0x000000f8
        /*0f30*/ 	.short	0x0100
        /*0f32*/ 	.byte	0x07
	.zero		1


	//   ....[20]....
        /*0f34*/ 	.word	0x00000480
        /*0f38*/ 	.word	0x000000ff
        /*0f3c*/ 	.word	0x00000050
        /*0f40*/ 	.short	0x0100
        /*0f42*/ 	.byte	0x07
	.zero		1


	//   ....[21]....
        /*0f44*/ 	.word	0x00000490
        /*0f48*/ 	.word	0x000000ff
        /*0f4c*/ 	.word	0x00000100
        /*0f50*/ 	.short	0x0100
        /*0f52*/ 	.byte	0x07
	.zero		1


	//   ....[22]....
        /*0f54*/ 	.word	0x000004a0
        /*0f58*/ 	.word	0x000000ff
        /*0f5c*/ 	.word	0x00000058
        /*0f60*/ 	.short	0x0100
        /*0f62*/ 	.byte	0x07
	.zero		1


	//   ....[23]....
        /*0f64*/ 	.word	0x000004b0
        /*0f68*/ 	.word	0x000000ff
        /*0f6c*/ 	.word	0x00000108
        /*0f70*/ 	.short	0x0100
        /*0f72*/ 	.byte	0x07
	.zero		1


	//   ....[24]....
        /*0f74*/ 	.word	0x000004c0
        /*0f78*/ 	.word	0x000000ff
        /*0f7c*/ 	.word	0x00000060
        /*0f80*/ 	.short	0x0100
        /*0f82*/ 	.byte	0x07
	.zero		1


	//   ....[25]....
        /*0f84*/ 	.word	0x000004d0
        /*0f88*/ 	.word	0x000000ff
        /*0f8c*/ 	.word	0x00000110
        /*0f90*/ 	.short	0x0100
        /*0f92*/ 	.byte	0x07
	.zero		1


	//   ....[26]....
        /*0f94*/ 	.word	0x000004e0
        /*0f98*/ 	.word	0x000000ff
        /*0f9c*/ 	.word	0x00000068
        /*0fa0*/ 	.short	0x0100
        /*0fa2*/ 	.byte	0x07
	.zero		1


	//   ....[27]....
        /*0fa4*/ 	.word	0x000004f0
        /*0fa8*/ 	.word	0x000000ff
        /*0fac*/ 	.word	0x00000118
        /*0fb0*/ 	.short	0x0100
        /*0fb2*/ 	.byte	0x07
	.zero		1


	//   ....[28]....
        /*0fb4*/ 	.word	0x00000500
        /*0fb8*/ 	.word	0x000000ff
        /*0fbc*/ 	.word	0x00000070
        /*0fc0*/ 	.short	0x0100
        /*0fc2*/ 	.byte	0x07
	.zero		1


	//   ....[29]....
        /*0fc4*/ 	.word	0x00000510
        /*0fc8*/ 	.word	0x000000ff
        /*0fcc*/ 	.word	0x00000120
        /*0fd0*/ 	.short	0x0100
        /*0fd2*/ 	.byte	0x07
	.zero		1


	//   ....[30]....
        /*0fd4*/ 	.word	0x00000520
        /*0fd8*/ 	.word	0x000000ff
        /*0fdc*/ 	.word	0x00000078
        /*0fe0*/ 	.short	0x0100
        /*0fe2*/ 	.byte	0x07
	.zero		1


	//   ....[31]....
        /*0fe4*/ 	.word	0x00000530
        /*0fe8*/ 	.word	0x000000ff
        /*0fec*/ 	.word	0x00000128
        /*0ff0*/ 	.short	0x0100
        /*0ff2*/ 	.byte	0x07
	.zero		1


	//   ....[32]....
        /*0ff4*/ 	.word	0x00000540
        /*0ff8*/ 	.word	0x000000ff
        /*0ffc*/ 	.word	0x00000080
        /*1000*/ 	.short	0x0100
        /*1002*/ 	.byte	0x07
	.zero		1


	//   ....[33]....
        /*1004*/ 	.word	0x00000550
        /*1008*/ 	.word	0x000000ff
        /*100c*/ 	.word	0x00000130
        /*1010*/ 	.short	0x0100
        /*1012*/ 	.byte	0x07
	.zero		1


	//   ....[34]....
        /*1014*/ 	.word	0x00000560
        /*1018*/ 	.word	0x000000ff
        /*101c*/ 	.word	0x00000088
        /*1020*/ 	.short	0x0100
        /*1022*/ 	.byte	0x07
	.zero		1


	//   ....[35]....
        /*1024*/ 	.word	0x00000570
        /*1028*/ 	.word	0x000000ff
        /*102c*/ 	.word	0x00000138
        /*1030*/ 	.short	0x0100
        /*1032*/ 	.byte	0x07
	.zero		1


	//   ....[36]....
        /*1034*/ 	.word	0x00000580
        /*1038*/ 	.word	0x000000ff
        /*103c*/ 	.word	0x00000090
        /*1040*/ 	.short	0x0100
        /*1042*/ 	.byte	0x07
	.zero		1


	//   ....[37]....
        /*1044*/ 	.word	0x00000590
        /*1048*/ 	.word	0x000000ff
        /*104c*/ 	.word	0x00000140
        /*1050*/ 	.short	0x0100
        /*1052*/ 	.byte	0x07
	.zero		1


	//   ....[38]....
        /*1054*/ 	.word	0x000005a0
        /*1058*/ 	.word	0x000000ff
        /*105c*/ 	.word	0x00000098
        /*1060*/ 	.short	0x0100
        /*1062*/ 	.byte	0x07
	.zero		1


	//   ....[39]....
        /*1064*/ 	.word	0x000005b0
        /*1068*/ 	.word	0x000000ff
        /*106c*/ 	.word	0x00000148
        /*1070*/ 	.short	0x0100
        /*1072*/ 	.byte	0x07
	.zero		1


	//   ....[40]....
        /*1074*/ 	.word	0x000005c0
        /*1078*/ 	.word	0x000000ff
        /*107c*/ 	.word	0x000000a0
        /*1080*/ 	.short	0x0100
        /*1082*/ 	.byte	0x07
	.zero		1


	//   ....[41]....
        /*1084*/ 	.word	0x000005d0
        /*1088*/ 	.word	0x000000ff
        /*108c*/ 	.word	0x00000150
        /*1090*/ 	.short	0x0100
        /*1092*/ 	.byte	0x07
	.zero		1


	//   ....[42]....
        /*1094*/ 	.word	0x000005e0
        /*1098*/ 	.word	0x000000ff
        /*109c*/ 	.word	0x000000a8
        /*10a0*/ 	.short	0x0100
        /*10a2*/ 	.byte	0x07
	.zero		1


	//   ....[43]....
        /*10a4*/ 	.word	0x000005f0
        /*10a8*/ 	.word	0x000000ff
        /*10ac*/ 	.word	0x00000158
        /*10b0*/ 	.short	0x0100
        /*10b2*/ 	.byte	0x07
	.zero		1


	//   ....[44]....
        /*10b4*/ 	.word	0x00000ab0
        /*10b8*/ 	.word	0x000000ff
        /*10bc*/ 	.word	0x00000190
        /*10c0*/ 	.short	0x0100
        /*10c2*/ 	.byte	0x07
	.zero		1


	//   ....[45]....
        /*10c4*/ 	.word	0x00000b30
        /*10c8*/ 	.word	0x000000ff
        /*10cc*/ 	.word	0x00000198
        /*10d0*/ 	.short	0x0100
        /*10d2*/ 	.byte	0x07
	.zero		1


	//   ....[46]....
        /*10d4*/ 	.word	0x00000bb0
        /*10d8*/ 	.word	0x000000ff
        /*10dc*/ 	.word	0x00000170
        /*10e0*/ 	.short	0x0100
        /*10e2*/ 	.byte	0x0a
	.zero		1


	//   ....[47]....
        /*10e4*/ 	.word	0x00000bc0
        /*10e8*/ 	.word	0x000000ff
        /*10ec*/ 	.word	0x00000178
        /*10f0*/ 	.short	0x0100
        /*10f2*/ 	.byte	0x0a
	.zero		1


	//   ....[48]....
        /*10f4*/ 	.word	0x00000bd0
        /*10f8*/ 	.word	0x000000ff
        /*10fc*/ 	.word	0x00000180
        /*1100*/ 	.short	0x0100
        /*1102*/ 	.byte	0x0a
	.zero		1


	//   ....[49]....
        /*1104*/ 	.word	0x00000be0
        /*1108*/ 	.word	0x000000ff
        /*110c*/ 	.word	0x00000188
        /*1110*/ 	.short	0x0100
        /*1112*/ 	.byte	0x0a
	.zero		1


	//   ....[50]....
        /*1114*/ 	.word	0x00001a90
        /*1118*/ 	.word	0x000000ff
        /*111c*/ 	.word	0xfffffff8
        /*1120*/ 	.short	0x010a
        /*1122*/ 	.byte	0x11
	.zero		1


	//   ....[51]....
        /*1124*/ 	.word	0x00002470
        /*1128*/ 	.word	0x000000ff
        /*112c*/ 	.word	0x00000000
        /*1130*/ 	.short	0x010a
        /*1132*/ 	.byte	0x06
	.zero		1


	//   ....[52]....
        /*1134*/ 	.word	0x000024b0
        /*1138*/ 	.word	0x000000ff
        /*113c*/ 	.word	0x00000000
        /*1140*/ 	.short	0x010a
        /*1142*/ 	.byte	0x06
	.zero		1


	//   ....[53]....
        /*1144*/ 	.word	0x00003640
        /*1148*/ 	.word	0x000000ff
        /*114c*/ 	.word	0x00000000
        /*1150*/ 	.short	0x010a
        /*1152*/ 	.byte	0x09
	.zero		1


	//   ....[54]....
        /*1154*/ 	.word	0x00003680
        /*1158*/ 	.word	0x000000ff
        /*115c*/ 	.word	0x00000000
        /*1160*/ 	.short	0x010a
        /*1162*/ 	.byte	0x09
	.zero		1


	//   ....[55]....
        /*1164*/ 	.word	0x000046f0
        /*1168*/ 	.word	0x000000e5
        /*116c*/ 	.word	0x00000000
        /*1170*/ 	.short	0x0101
        /*1172*/ 	.byte	0x3f
	.zero		1


	//   ....[56]....
        /*1174*/ 	.word	0x000057b0
        /*1178*/ 	.word	0x000000e3
        /*117c*/ 	.word	0x00000000
        /*1180*/ 	.short	0x0101
        /*1182*/ 	.byte	0x1d
	.zero		1


	//   ....[57]....
        /*1184*/ 	.word	0x00005940
        /*1188*/ 	.word	0x00000018
        /*118c*/ 	.word	0x00000000
        /*1190*/ 	.short	0x0101
        /*1192*/ 	.byte	0x3f
	.zero		1


	//   ....[58]....
        /*1194*/ 	.word	0x00005a00
        /*1198*/ 	.word	0x000000ff
        /*119c*/ 	.word	0x00000008
        /*11a0*/ 	.short	0x010a
        /*11a2*/ 	.byte	0x11
	.zero		1


	//   ....[59]....
        /*11a4*/ 	.word	0x0000ebf0
        /*11a8*/ 	.word	0x00000003
        /*11ac*/ 	.word	0x00000000
        /*11b0*/ 	.short	0x0101
        /*11b2*/ 	.byte	0x1d
	.zero		1


	//   ....[60]....
        /*11b4*/ 	.word	0x0000f760
        /*11b8*/ 	.word	0x0000000b
        /*11bc*/ 	.word	0x000000b0
        /*11c0*/ 	.short	0x010a
        /*11c2*/ 	.byte	0x3f
	.zero		1


	//   ....[61]....
        /*11c4*/ 	.word	0x0000fb50
        /*11c8*/ 	.word	0x00000004
        /*11cc*/ 	.word	0x00000198
        /*11d0*/ 	.short	0x0101
        /*11d2*/ 	.byte	0x3f
	.zero		1


	//   ....[62]....
        /*11d4*/ 	.word	0x00010340
        /*11d8*/ 	.word	0x00000007
        /*11dc*/ 	.word	0x00000000
        /*11e0*/ 	.short	0x010a
        /*11e2*/ 	.byte	0x3f
	.zero		1


	//   ....[63]....
        /*11e4*/ 	.word	0x000103c0
        /*11e8*/ 	.word	0x00000009
        /*11ec*/ 	.word	0x00000000
        /*11f0*/ 	.short	0x010a
        /*11f2*/ 	.byte	0x3f
	.zero		1


	//   ....[64]....
        /*11f4*/ 	.word	0x00010450
        /*11f8*/ 	.word	0x00000006
        /*11fc*/ 	.word	0x00000000
        /*1200*/ 	.short	0x010a
        /*1202*/ 	.byte	0x3f
	.zero		1


	//   ....[65]....
        /*1204*/ 	.word	0x000104e0
        /*1208*/ 	.word	0x00000009
        /*120c*/ 	.word	0x00000000
        /*1210*/ 	.short	0x010a
        /*1212*/ 	.byte	0x3f
	.zero		1


	//   ....[66]....
        /*1214*/ 	.word	0x00010570
        /*1218*/ 	.word	0x00000006
        /*121c*/ 	.word	0x00000000
        /*1220*/ 	.short	0x010a
        /*1222*/ 	.byte	0x3f
	.zero		1


	//   ....[67]....
        /*1224*/ 	.word	0x00010600
        /*1228*/ 	.word	0x00000009
        /*122c*/ 	.word	0x00000000
        /*1230*/ 	.short	0x010a
        /*1232*/ 	.byte	0x3f
	.zero		1


	//   ....[68]....
        /*1234*/ 	.word	0x00010690
        /*1238*/ 	.word	0x00000006
        /*123c*/ 	.word	0x00000000
        /*1240*/ 	.short	0x010a
        /*1242*/ 	.byte	0x3f
	.zero		1


	//   ....[69]....
        /*1244*/ 	.word	0x00010720
        /*1248*/ 	.word	0x00000009
        /*124c*/ 	.word	0x00000000
        /*1250*/ 	.short	0x010a
        /*1252*/ 	.byte	0x3f
	.zero		1


	//   ....[70]....
        /*1254*/ 	.word	0x000107b0
        /*1258*/ 	.word	0x00000006
        /*125c*/ 	.word	0x00000000
        /*1260*/ 	.short	0x010a
        /*1262*/ 	.byte	0x3f
	.zero		1


	//   ....[71]....
        /*1264*/ 	.word	0x00010840
        /*1268*/ 	.word	0x00000009
        /*126c*/ 	.word	0x00000000
        /*1270*/ 	.short	0x010a
        /*1272*/ 	.byte	0x3f
	.zero		1


	//   ....[72]....
        /*1274*/ 	.word	0x000108d0
        /*1278*/ 	.word	0x00000006
        /*127c*/ 	.word	0x00000000
        /*1280*/ 	.short	0x010a
        /*1282*/ 	.byte	0x3f
	.zero		1


	//   ....[73]....
        /*1284*/ 	.word	0x00010960
        /*1288*/ 	.word	0x00000009
        /*128c*/ 	.word	0x00000000
        /*1290*/ 	.short	0x010a
        /*1292*/ 	.byte	0x3f
	.zero		1


	//   ....[74]....
        /*1294*/ 	.word	0x000109f0
        /*1298*/ 	.word	0x00000006
        /*129c*/ 	.word	0x00000000
        /*12a0*/ 	.short	0x010a
        /*12a2*/ 	.byte	0x3f
	.zero		1


	//   ....[75]....
        /*12a4*/ 	.word	0x00010a80
        /*12a8*/ 	.word	0x00000009
        /*12ac*/ 	.word	0x00000000
        /*12b0*/ 	.short	0x010a
        /*12b2*/ 	.byte	0x3f
	.zero		1


	//   ....[76]....
        /*12b4*/ 	.word	0x00010b10
        /*12b8*/ 	.word	0x00000006
        /*12bc*/ 	.word	0x00000000
        /*12c0*/ 	.short	0x010a
        /*12c2*/ 	.byte	0x3f
	.zero		1


	//   ....[77]....
        /*12c4*/ 	.word	0x00010ba0
        /*12c8*/ 	.word	0x00000009
        /*12cc*/ 	.word	0x00000000
        /*12d0*/ 	.short	0x010a
        /*12d2*/ 	.byte	0x3f
	.zero		1


	//   ....[78]....
        /*12d4*/ 	.word	0x00010c30
        /*12d8*/ 	.word	0x00000006
        /*12dc*/ 	.word	0x00000000
        /*12e0*/ 	.short	0x010a
        /*12e2*/ 	.byte	0x3f
	.zero		1


	//   ....[79]....
        /*12e4*/ 	.word	0x00010cc0
        /*12e8*/ 	.word	0x00000009
        /*12ec*/ 	.word	0x00000000
        /*12f0*/ 	.short	0x010a
        /*12f2*/ 	.byte	0x3f
	.zero		1


	//   ....[80]....
        /*12f4*/ 	.word	0x00010d50
        /*12f8*/ 	.word	0x00000006
        /*12fc*/ 	.word	0x00000000
        /*1300*/ 	.short	0x010a
        /*1302*/ 	.byte	0x3f
	.zero		1


	//   ....[81]....
        /*1304*/ 	.word	0x00010de0
        /*1308*/ 	.word	0x00000009
        /*130c*/ 	.word	0x00000000
        /*1310*/ 	.short	0x010a
        /*1312*/ 	.byte	0x3f
	.zero		1


	//   ....[82]....
        /*1314*/ 	.word	0x00010e70
        /*1318*/ 	.word	0x00000006
        /*131c*/ 	.word	0x00000000
        /*1320*/ 	.short	0x010a
        /*1322*/ 	.byte	0x3f
	.zero		1


	//   ....[83]....
        /*1324*/ 	.word	0x00010f00
        /*1328*/ 	.word	0x00000003
        /*132c*/ 	.word	0x00000000
        /*1330*/ 	.short	0x010a
        /*1332*/ 	.byte	0x3f
	.zero		1


	//   ....[84]....
        /*1334*/ 	.word	0x00010f70
        /*1338*/ 	.word	0x00000003
        /*133c*/ 	.word	0xfffffff8
        /*1340*/ 	.short	0x010a
        /*1342*/ 	.byte	0x3f
	.zero		1


	//   ....[85]....
        /*1344*/ 	.word	0x00010fd0
        /*1348*/ 	.word	0x00000003
        /*134c*/ 	.word	0x00000000
        /*1350*/ 	.short	0x010a
        /*1352*/ 	.byte	0x3f
	.zero		1


	//   ....[86]....
        /*1354*/ 	.word	0x00011040
        /*1358*/ 	.word	0x00000000
        /*135c*/ 	.word	0x00000000
        /*1360*/ 	.short	0x010a
        /*1362*/ 	.byte	0x3f
	.zero		1


	//   ....[87]....
        /*1364*/ 	.word	0x000110b0
        /*1368*/ 	.word	0x00000019
        /*136c*/ 	.word	0x00000008
        /*1370*/ 	.short	0x010a
        /*1372*/ 	.byte	0x3f
	.zero		1


	//   ....[88]....
        /*1374*/ 	.word	0x00011180
        /*1378*/ 	.word	0x0000000b
        /*137c*/ 	.word	0x000000b0
        /*1380*/ 	.short	0x010a
        /*1382*/ 	.byte	0x3f
	.zero		1


	//   ....[89]....
        /*1384*/ 	.word	0x00011260
        /*1388*/ 	.word	0x00000007
        /*138c*/ 	.word	0x00000000
        /*1390*/ 	.short	0x010a
        /*1392*/ 	.byte	0x3f
	.zero		1


	//   ....[90]....
        /*1394*/ 	.word	0x000112b0
        /*1398*/ 	.word	0x00000009
        /*139c*/ 	.word	0x00000000
        /*13a0*/ 	.short	0x010a
        /*13a2*/ 	.byte	0x3f
	.zero		1


	//   ....[91]....
        /*13a4*/ 	.word	0x00011300
        /*13a8*/ 	.word	0x00000006
        /*13ac*/ 	.word	0x00000000
        /*13b0*/ 	.short	0x010a
        /*13b2*/ 	.byte	0x3f
	.zero		1


	//   ....[92]....
        /*13b4*/ 	.word	0x00011350
        /*13b8*/ 	.word	0x00000009
        /*13bc*/ 	.word	0x00000000
        /*13c0*/ 	.short	0x010a
        /*13c2*/ 	.byte	0x3f
	.zero		1


	//   ....[93]....
        /*13c4*/ 	.word	0x000113a0
        /*13c8*/ 	.word	0x00000006
        /*13cc*/ 	.word	0x00000000
        /*13d0*/ 	.short	0x010a
        /*13d2*/ 	.byte	0x3f
	.zero		1


	//   ....[94]....
        /*13d4*/ 	.word	0x000113f0
        /*13d8*/ 	.word	0x00000009
        /*13dc*/ 	.word	0x00000000
        /*13e0*/ 	.short	0x010a
        /*13e2*/ 	.byte	0x3f
	.zero		1


	//   ....[95]....
        /*13e4*/ 	.word	0x00011440
        /*13e8*/ 	.word	0x00000006
        /*13ec*/ 	.word	0x00000000
        /*13f0*/ 	.short	0x010a
        /*13f2*/ 	.byte	0x3f
	.zero		1


	//   ....[96]....
        /*13f4*/ 	.word	0x00011490
        /*13f8*/ 	.word	0x00000009
        /*13fc*/ 	.word	0x00000000
        /*1400*/ 	.short	0x010a
        /*1402*/ 	.byte	0x3f
	.zero		1


	//   ....[97]....
        /*1404*/ 	.word	0x000114e0
        /*1408*/ 	.word	0x00000006
        /*140c*/ 	.word	0x00000000
        /*1410*/ 	.short	0x010a
        /*1412*/ 	.byte	0x3f
	.zero		1


	//   ....[98]....
        /*1414*/ 	.word	0x00011530
        /*1418*/ 	.word	0x00000009
        /*141c*/ 	.word	0x00000000
        /*1420*/ 	.short	0x010a
        /*1422*/ 	.byte	0x3f
	.zero		1


	//   ....[99]....
        /*1424*/ 	.word	0x00011580
        /*1428*/ 	.word	0x00000006
        /*142c*/ 	.word	0x00000000
        /*1430*/ 	.short	0x010a
        /*1432*/ 	.byte	0x3f
	.zero		1


	//   ....[100]....
        /*1434*/ 	.word	0x000115d0
        /*1438*/ 	.word	0x00000009
        /*143c*/ 	.word	0x00000000
        /*1440*/ 	.short	0x010a
        /*1442*/ 	.byte	0x3f
	.zero		1


	//   ....[101]....
        /*1444*/ 	.word	0x00011620
        /*1448*/ 	.word	0x00000006
        /*144c*/ 	.word	0x00000000
        /*1450*/ 	.short	0x010a
        /*1452*/ 	.byte	0x3f
	.zero		1


	//   ....[102]....
        /*1454*/ 	.word	0x00011670
        /*1458*/ 	.word	0x00000009
        /*145c*/ 	.word	0x00000000
        /*1460*/ 	.short	0x010a
        /*1462*/ 	.byte	0x3f
	.zero		1


	//   ....[103]....
        /*1464*/ 	.word	0x000116c0
        /*1468*/ 	.word	0x00000006
        /*146c*/ 	.word	0x00000000
        /*1470*/ 	.short	0x010a
        /*1472*/ 	.byte	0x3f
	.zero		1


	//   ....[104]....
        /*1474*/ 	.word	0x00011710
        /*1478*/ 	.word	0x00000009
        /*147c*/ 	.word	0x00000000
        /*1480*/ 	.short	0x010a
        /*1482*/ 	.byte	0x3f
	.zero		1


	//   ....[105]....
        /*1484*/ 	.word	0x00011760
        /*1488*/ 	.word	0x00000006
        /*148c*/ 	.word	0x00000000
        /*1490*/ 	.short	0x010a
        /*1492*/ 	.byte	0x3f
	.zero		1


	//   ....[106]....
        /*1494*/ 	.word	0x000117b0
        /*1498*/ 	.word	0x00000009
        /*149c*/ 	.word	0x00000000
        /*14a0*/ 	.short	0x010a
        /*14a2*/ 	.byte	0x3f
	.zero		1


	//   ....[107]....
        /*14a4*/ 	.word	0x00011800
        /*14a8*/ 	.word	0x00000006
        /*14ac*/ 	.word	0x00000000
        /*14b0*/ 	.short	0x010a
        /*14b2*/ 	.byte	0x3f
	.zero		1


	//   ....[108]....
        /*14b4*/ 	.word	0x00011850
        /*14b8*/ 	.word	0x00000009
        /*14bc*/ 	.word	0x00000000
        /*14c0*/ 	.short	0x010a
        /*14c2*/ 	.byte	0x3f
	.zero		1


	//   ....[109]....
        /*14c4*/ 	.word	0x000118a0
        /*14c8*/ 	.word	0x00000006
        /*14cc*/ 	.word	0x00000000
        /*14d0*/ 	.short	0x010a
        /*14d2*/ 	.byte	0x3f
	.zero		1


	//----- nvinfo : EIATTR_NUM_MBARRIERS
	.align		4
.L_30:
        /*14d4*/ 	.byte	0x03, 0x38
        /*14d6*/ 	.short	0x0032


	//----- nvinfo : EIATTR_EXIT_INSTR_OFFSETS
	.align		4
        /*14d8*/ 	.byte	0x04, 0x1c
        /*14da*/ 	.short	(.L_32 - .L_31)


	//   ....[0]....
.L_31:
        /*14dc*/ 	.word	0x000017d0


	//   ....[1]....
        /*14e0*/ 	.word	0x00001830


	//   ....[2]....
        /*14e4*/ 	.word	0x0000f300


	//   ....[3]....
        /*14e8*/ 	.word	0x0000f330


	//   ....[4]....
        /*14ec*/ 	.word	0x00010f50


	//----- nvinfo : EIATTR_MAX_THREADS
	.align		4
.L_32:
        /*14f0*/ 	.byte	0x04, 0x05
        /*14f2*/ 	.short	(.L_34 - .L_33)
.L_33:
        /*14f4*/ 	.word	0x00000180
        /*14f8*/ 	.word	0x00000001
        /*14fc*/ 	.word	0x00000001


	//----- nvinfo : EIATTR_CRS_STACK_SIZE
	.align		4
.L_34:
        /*1500*/ 	.byte	0x04, 0x1e
        /*1502*/ 	.short	(.L_36 - .L_35)
.L_35:
        /*1504*/ 	.word	0x00000000


	//----- nvinfo : EIATTR_CBANK_PARAM_SIZE
	.align		4
.L_36:
        /*1508*/ 	.byte	0x03, 0x19
        /*150a*/ 	.short	0x0470


	//----- nvinfo : EIATTR_PARAM_CBANK
	.align		4
        /*150c*/ 	.byte	0x04, 0x0a
        /*150e*/ 	.short	(.L_38 - .L_37)
	.align		4
.L_37:
        /*1510*/ 	.word	index@(.nv.constant0._ZN7cutlass13device_kernelINS_4gemm6kernel13GemmUniversalIN4cute5tupleIJiiiiEEENS1_10collective13CollectiveMmaINS1_37MainloopSm90TmaGmmaWarpSpecializedFP8ILi22ENS5_IJNS4_1CILi4EEENSA_ILi2EEENSA_ILi1EEEEEENS1_32KernelTmaWarpSpecializedPingpongEEENS5_IJNSA_ILi64EEENSA_ILi256EEENSA_ILi32EEEEEENS_12float_e4m3_tENS5_IJlSD_lEEESL_SM_NS4_8TiledMMAINS4_8MMA_AtomIJNS4_4SM904GMMA31MMA_64x256x32_F32E4M3E4M3_SS_TNILNSQ_7ScaleInE1ELSS_1EEEEEENS4_6LayoutINS5_IJSD_SD_SD_EEENS5_IJNSA_ILi0EEESX_SX_EEEEENS5_IJNS4_10UnderscoreES10_S10_EEEEENS4_23SM90_TMA_LOAD_MULTICASTENS4_14ComposedLayoutINS4_7SwizzleILi1ELi4ELi3EEENS4_18smem_ptr_flag_bitsILi8EEENSV_INS5_IJNSA_ILi8EEESJ_EEENS5_IJSJ_SD_EEEEEEEvNS4_8identityES13_S1D_vS1E_EENS_8epilogue10collective6detail29Sm90TmaWarpSpecializedAdapterINS1H_15DefaultEpilogueISL_SM_SM_NS1G_6thread17LinearCombinationISL_Li1EffLNS1L_9ScaleType4KindE0ELNS_15FloatRoundStyleE2ESL_EENS1_15EpilogueDefaultEEEEEvvEEEEvNT_6ParamsE)
        /*1514*/ 	.short	0x0210
        /*1516*/ 	.short	0x0470


	//----- nvinfo : EIATTR_SW_WAR
	.align		4
.L_38:
        /*1518*/ 	.byte	0x04, 0x36
        /*151a*/ 	.short	(.L_40 - .L_39)
.L_39:
        /*151c*/ 	.word	0x00000008
.L_40:


//--------------------- .nv.callgraph             --------------------------
	.section	.nv.callgraph,"",@"SHT_CUDA_CALLGRAPH"
	.align	4
	.sectionentsize	8
	.align		4
        /*0000*/ 	.word	0x00000000
	.align		4
        /*0004*/ 	.word	0xffffffff
	.align		4
        /*0008*/ 	.word	0x00000000
	.align		4
        /*000c*/ 	.word	0xfffffffe
	.align		4
        /*0010*/ 	.word	0x00000000
	.align		4
        /*0014*/ 	.word	0xfffffffd
	.align		4
        /*0018*/ 	.word	0x00000000
	.align		4
        /*001c*/ 	.word	0xfffffffc


//--------------------- .nv.constant4             --------------------------
	.section	.nv.constant4,"a",@progbits
	.align	8
	.align		8
.nv.constant4:
        /*0000*/ 	.dword	_ZN40_INTERNAL_27d52ceb_4_k_cu_5258bc7a_194214cuda3std3__45__cpo5beginE
	.align		8
        /*0008*/ 	.dword	_ZN40_INTERNAL_27d52ceb_4_k_cu_5258bc7a_194214cuda3std3__45__cpo3endE
	.align		8
        /*0010*/ 	.dword	_ZN40_INTERNAL_27d52ceb_4_k_cu_5258bc7a_194214cuda3std3__45__cpo6cbeginE
	.align		8
        /*0018*/ 	.dword	_ZN40_INTERNAL_27d52ceb_4_k_cu_5258bc7a_194214cuda3std3__45__cpo4cendE
	.align		8
        /*0020*/ 	.dword	_ZN40_INTERNAL_27d52ceb_4_k_cu_5258bc7a_194214cuda3std3__442_GLOBAL__N__27d52ceb_4_k_cu_5258bc7a_194216ignoreE
	.align		8
        /*0028*/ 	.dword	_ZN40_INTERNAL_27d52ceb_4_k_cu_5258bc7a_194214cuda3std3__419piecewise_constructE
	.align		8
        /*0030*/ 	.dword	_ZN40_INTERNAL_27d52ceb_4_k_cu_5258bc7a_194214cuda3std3__48in_placeE
	.align		8
        /*0038*/ 	.dword	_ZN40_INTERNAL_27d52ceb_4_k_cu_5258bc7a_194214cuda3std6ranges3__45__cpo4swapE
	.align		8
        /*0040*/ 	.dword	_ZN40_INTERNAL_27d52ceb_4_k_cu_5258bc7a_194214cuda3std6ranges3__45__cpo9iter_moveE
	.align		8
        /*0048*/ 	.dword	_ZN40_INTERNAL_27d52ceb_4_k_cu_5258bc7a_194214cute7productE
	.align		8
        /*0050*/ 	.dword	_ZN40_INTERNAL_27d52ceb_4_k_cu_5258bc7a_194214cute1_E


//--------------------- .text._ZN7cutlass13device_kernelINS_4gemm6kernel13GemmUniversalIN4cute5tupleIJiiiiEEENS1_10collective13CollectiveMmaINS1_37MainloopSm90TmaGmmaWarpSpecializedFP8ILi22ENS5_IJNS4_1CILi4EEENSA_ILi2EEENSA_ILi1EEEEEENS1_32KernelTmaWarpSpecializedPingpongEEENS5_IJNSA_ILi64EEENSA_ILi256EEENSA_ILi32EEEEEENS_12float_e4m3_tENS5_IJlSD_lEEESL_SM_NS4_8TiledMMAINS4_8MMA_AtomIJNS4_4SM904GMMA31MMA_64x256x32_F32E4M3E4M3_SS_TNILNSQ_7ScaleInE1ELSS_1EEEEEENS4_6LayoutINS5_IJSD_SD_SD_EEENS5_IJNSA_ILi0EEESX_SX_EEEEENS5_IJNS4_10UnderscoreES10_S10_EEEEENS4_23SM90_TMA_LOAD_MULTICASTENS4_14ComposedLayoutINS4_7SwizzleILi1ELi4ELi3EEENS4_18smem_ptr_flag_bitsILi8EEENSV_INS5_IJNSA_ILi8EEESJ_EEENS5_IJSJ_SD_EEEEEEEvNS4_8identityES13_S1D_vS1E_EENS_8epilogue10collective6detail29Sm90TmaWarpSpecializedAdapterINS1H_15DefaultEpilogueISL_SM_SM_NS1G_6thread17LinearCombinationISL_Li1EffLNS1L_9ScaleType4KindE0ELNS_15FloatRoundStyleE2ESL_EENS1_15EpilogueDefaultEEEEEvvEEEEvNT_6ParamsE --------------------------
	.section	.text._ZN7cutlass13device_kernelINS_4gemm6kernel13GemmUniversalIN4cute5tupleIJiiiiEEENS1_10collective13CollectiveMmaINS1_37MainloopSm90TmaGmmaWarpSpecializedFP8ILi22ENS5_IJNS4_1CILi4EEENSA_ILi2EEENSA_ILi1EEEEEENS1_32KernelTmaWarpSpecializedPingpongEEENS5_IJNSA_ILi64EEENSA_ILi256EEENSA_ILi32EEEEEENS_12float_e4m3_tENS5_IJlSD_lEEESL_SM_NS4_8TiledMMAINS4_8MMA_AtomIJNS4_4SM904GMMA31MMA_64x256x32_F32E4M3E4M3_SS_TNILNSQ_7ScaleInE1ELSS_1EEEEEENS4_6LayoutINS5_IJSD_SD_SD_EEENS5_IJNSA_ILi0EEESX_SX_EEEEENS5_IJNS4_10UnderscoreES10_S10_EEEEENS4_23SM90_TMA_LOAD_MULTICASTENS4_14ComposedLayoutINS4_7SwizzleILi1ELi4ELi3EEENS4_18smem_ptr_flag_bitsILi8EEENSV_INS5_IJNSA_ILi8EEESJ_EEENS5_IJSJ_SD_EEEEEEEvNS4_8identityES13_S1D_vS1E_EENS_8epilogue10collective6detail29Sm90TmaWarpSpecializedAdapterINS1H_15DefaultEpilogueISL_SM_SM_NS1G_6thread17LinearCombinationISL_Li1EffLNS1L_9ScaleType4KindE0ELNS_15FloatRoundStyleE2ESL_EENS1_15EpilogueDefaultEEEEEvvEEEEvNT_6ParamsE,"ax",@progbits
	.align	128
.text._ZN7cutlass13device_kernelINS_4gemm6kernel13GemmUniversalIN4cute5tupleIJiiiiEEENS1_10collective13CollectiveMmaINS1_37MainloopSm90TmaGmmaWarpSpecializedFP8ILi22ENS5_IJNS4_1CILi4EEENSA_ILi2EEENSA_ILi1EEEEEENS1_32KernelTmaWarpSpecializedPingpongEEENS5_IJNSA_ILi64EEENSA_ILi256EEENSA_ILi32EEEEEENS_12float_e4m3_tENS5_IJlSD_lEEESL_SM_NS4_8TiledMMAINS4_8MMA_AtomIJNS4_4SM904GMMA31MMA_64x256x32_F32E4M3E4M3_SS_TNILNSQ_7ScaleInE1ELSS_1EEEEEENS4_6LayoutINS5_IJSD_SD_SD_EEENS5_IJNSA_ILi0EEESX_SX_EEEEENS5_IJNS4_10UnderscoreES10_S10_EEEEENS4_23SM90_TMA_LOAD_MULTICASTENS4_14ComposedLayoutINS4_7SwizzleILi1ELi4ELi3EEENS4_18smem_ptr_flag_bitsILi8EEENSV_INS5_IJNSA_ILi8EEESJ_EEENS5_IJSJ_SD_EEEEEEEvNS4_8identityES13_S1D_vS1E_EENS_8epilogue10collective6detail29Sm90TmaWarpSpecializedAdapterINS1H_15DefaultEpilogueISL_SM_SM_NS1G_6thread17LinearCombinationISL_Li1EffLNS1L_9ScaleType4KindE0ELNS_15FloatRoundStyleE2ESL_EENS1_15EpilogueDefaultEEEEEvvEEEEvNT_6ParamsE:
        .type           _ZN7cutlass13device_kernelINS_4gemm6kernel13GemmUniversalIN4cute5tupleIJiiiiEEENS1_10collective13CollectiveMmaINS1_37MainloopSm90TmaGmmaWarpSpecializedFP8ILi22ENS5_IJNS4_1CILi4EEENSA_ILi2EEENSA_ILi1EEEEEENS1_32KernelTmaWarpSpecializedPingpongEEENS5_IJNSA_ILi64EEENSA_ILi256EEENSA_ILi32EEEEEENS_12float_e4m3_tENS5_IJlSD_lEEESL_SM_NS4_8TiledMMAINS4_8MMA_AtomIJNS4_4SM904GMMA31MMA_64x256x32_F32E4M3E4M3_SS_TNILNSQ_7ScaleInE1ELSS_1EEEEEENS4_6LayoutINS5_IJSD_SD_SD_EEENS5_IJNSA_ILi0EEESX_SX_EEEEENS5_IJNS4_10UnderscoreES10_S10_EEEEENS4_23SM90_TMA_LOAD_MULTICASTENS4_14ComposedLayoutINS4_7SwizzleILi1ELi4ELi3EEENS4_18smem_ptr_flag_bitsILi8EEENSV_INS5_IJNSA_ILi8EEESJ_EEENS5_IJSJ_SD_EEEEEEEvNS4_8identityES13_S1D_vS1E_EENS_8epilogue10collective6detail29Sm90TmaWarpSpecializedAdapterINS1H_15DefaultEpilogueISL_SM_SM_NS1G_6thread17LinearCombinationISL_Li1EffLNS1L_9ScaleType4KindE0ELNS_15FloatRoundStyleE2ESL_EENS1_15EpilogueDefaultEEEEEvvEEEEvNT_6ParamsE,@function
        .size           _ZN7cutlass13device_kernelINS_4gemm6kernel13GemmUniversalIN4cute5tupleIJiiiiEEENS1_10collective13CollectiveMmaINS1_37MainloopSm90TmaGmmaWarpSpecializedFP8ILi22ENS5_IJNS4_1CILi4EEENSA_ILi2EEENSA_ILi1EEEEEENS1_32KernelTmaWarpSpecializedPingpongEEENS5_IJNSA_ILi64EEENSA_ILi256EEENSA_ILi32EEEEEENS_12float_e4m3_tENS5_IJlSD_lEEESL_SM_NS4_8TiledMMAINS4_8MMA_AtomIJNS4_4SM904GMMA31MMA_64x256x32_F32E4M3E4M3_SS_TNILNSQ_7ScaleInE1ELSS_1EEEEEENS4_6LayoutINS5_IJSD_SD_SD_EEENS5_IJNSA_ILi0EEESX_SX_EEEEENS5_IJNS4_10UnderscoreES10_S10_EEEEENS4_23SM90_TMA_LOAD_MULTICASTENS4_14ComposedLayoutINS4_7SwizzleILi1ELi4ELi3EEENS4_18smem_ptr_flag_bitsILi8EEENSV_INS5_IJNSA_ILi8EEESJ_EEENS5_IJSJ_SD_EEEEEEEvNS4_8identityES13_S1D_vS1E_EENS_8epilogue10collective6detail29Sm90TmaWarpSpecializedAdapterINS1H_15DefaultEpilogueISL_SM_SM_NS1G_6thread17LinearCombinationISL_Li1EffLNS1L_9ScaleType4KindE0ELNS_15FloatRoundStyleE2ESL_EENS1_15EpilogueDefaultEEEEEvvEEEEvNT_6ParamsE,(.L_x_373 - _ZN7cutlass13device_kernelINS_4gemm6kernel13GemmUniversalIN4cute5tupleIJiiiiEEENS1_10collective13CollectiveMmaINS1_37MainloopSm90TmaGmmaWarpSpecializedFP8ILi22ENS5_IJNS4_1CILi4EEENSA_ILi2EEENSA_ILi1EEEEEENS1_32KernelTmaWarpSpecializedPingpongEEENS5_IJNSA_ILi64EEENSA_ILi256EEENSA_ILi32EEEEEENS_12float_e4m3_tENS5_IJlSD_lEEESL_SM_NS4_8TiledMMAINS4_8MMA_AtomIJNS4_4SM904GMMA31MMA_64x256x32_F32E4M3E4M3_SS_TNILNSQ_7ScaleInE1ELSS_1EEEEEENS4_6LayoutINS5_IJSD_SD_SD_EEENS5_IJNSA_ILi0EEESX_SX_EEEEENS5_IJNS4_10UnderscoreES10_S10_EEEEENS4_23SM90_TMA_LOAD_MULTICASTENS4_14ComposedLayoutINS4_7SwizzleILi1ELi4ELi3EEENS4_18smem_ptr_flag_bitsILi8EEENSV_INS5_IJNSA_ILi8EEESJ_EEENS5_IJSJ_SD_EEEEEEEvNS4_8identityES13_S1D_vS1E_EENS_8epilogue10collective6detail29Sm90TmaWarpSpecializedAdapterINS1H_15DefaultEpilogueISL_SM_SM_NS1G_6thread17LinearCombinationISL_Li1EffLNS1L_9ScaleType4KindE0ELNS_15FloatRoundStyleE2ESL_EENS1_15EpilogueDefaultEEEEEvvEEEEvNT_6ParamsE)
        .other          _ZN7cutlass13device_kernelINS_4gemm6kernel13GemmUniversalIN4cute5tupleIJiiiiEEENS1_10collective13CollectiveMmaINS1_37MainloopSm90TmaGmmaWarpSpecializedFP8ILi22ENS5_IJNS4_1CILi4EEENSA_ILi2EEENSA_ILi1EEEEEENS1_32KernelTmaWarpSpecializedPingpongEEENS5_IJNSA_ILi64EEENSA_ILi256EEENSA_ILi32EEEEEENS_12float_e4m3_tENS5_IJlSD_lEEESL_SM_NS4_8TiledMMAINS4_8MMA_AtomIJNS4_4SM904GMMA31MMA_64x256x32_F32E4M3E4M3_SS_TNILNSQ_7ScaleInE1ELSS_1EEEEEENS4_6LayoutINS5_IJSD_SD_SD_EEENS5_IJNSA_ILi0EEESX_SX_EEEEENS5_IJNS4_10UnderscoreES10_S10_EEEEENS4_23SM90_TMA_LOAD_MULTICASTENS4_14ComposedLayoutINS4_7SwizzleILi1ELi4ELi3EEENS4_18smem_ptr_flag_bitsILi8EEENSV_INS5_IJNSA_ILi8EEESJ_EEENS5_IJSJ_SD_EEEEEEEvNS4_8identityES13_S1D_vS1E_EENS_8epilogue10collective6detail29Sm90TmaWarpSpecializedAdapterINS1H_15DefaultEpilogueISL_SM_SM_NS1G_6thread17LinearCombinationISL_Li1EffLNS1L_9ScaleType4KindE0ELNS_15FloatRoundStyleE2ESL_EENS1_15EpilogueDefaultEEEEEvvEEEEvNT_6ParamsE,@"STO_CUDA_ENTRY STV_DEFAULT"
_ZN7cutlass13device_kernelINS_4gemm6kernel13GemmUniversalIN4cute5tupleIJiiiiEEENS1_10collective13CollectiveMmaINS1_37MainloopSm90TmaGmmaWarpSpecializedFP8ILi22ENS5_IJNS4_1CILi4EEENSA_ILi2EEENSA_ILi1EEEEEENS1_32KernelTmaWarpSpecializedPingpongEEENS5_IJNSA_ILi64EEENSA_ILi256EEENSA_ILi32EEEEEENS_12float_e4m3_tENS5_IJlSD_lEEESL_SM_NS4_8TiledMMAINS4_8MMA_AtomIJNS4_4SM904GMMA31MMA_64x256x32_F32E4M3E4M3_SS_TNILNSQ_7ScaleInE1ELSS_1EEEEEENS4_6LayoutINS5_IJSD_SD_SD_EEENS5_IJNSA_ILi0EEESX_SX_EEEEENS5_IJNS4_10UnderscoreES10_S10_EEEEENS4_23SM90_TMA_LOAD_MULTICASTENS4_14ComposedLayoutINS4_7SwizzleILi1ELi4ELi3EEENS4_18smem_ptr_flag_bitsILi8EEENSV_INS5_IJNSA_ILi8EEESJ_EEENS5_IJSJ_SD_EEEEEEEvNS4_8identityES13_S1D_vS1E_EENS_8epilogue10collective6detail29Sm90TmaWarpSpecializedAdapterINS1H_15DefaultEpilogueISL_SM_SM_NS1G_6thread17LinearCombinationISL_Li1EffLNS1L_9ScaleType4KindE0ELNS_15FloatRoundStyleE2ESL_EENS1_15EpilogueDefaultEEEEEvvEEEEvNT_6ParamsE:
[----:B------:R-:W0:Y:S02]  /*0000*/  LDC R1, c[0x0][0x28] ;  /* 0x00000a00ff017b82 */ /* 0x000e240000000800 */
[----:B0-----:R-:W-:Y:S01]  /*0010*/  VIADD R1, R1, 0xfffffee8 ;  /* 0xfffffee801017836 */ /* 0x001fe20000000000 */
[----:B------:R-:W0:Y:S01]  /*0020*/  S2R R2, SR_TID.X ;  /* 0x0000000000027919 */ /* 0x000e220000002100 */
[----:B------:R-:W-:Y:S01]  /*0030*/  ELECT P0, URZ, PT ;  /* 0x00000000003f782f */ /* 0x000fe20003800000 */
[----:B------:R-:W-:Y:S01]  /*0040*/  BSSY B0, `(.L_x_0) ;  /* 0x0000014000007945 */ /* 0x000fe20003800000 */
[--C-:B0-----:R-:W-:Y:S02]  /*0050*/  SHF.R.U32.HI R0, RZ, 0x5, R2.reuse ;  /* 0x00000005ff007819 */ /* 0x101fe40000011602 */
[----:B------:R-:W-:-:S03]  /*0060*/  SHF.R.U32.HI R5, RZ, 0x7, R2 ;  /* 0x00000007ff057819 */ /* 0x000fc60000011602 */
[----:B------:R-:W0:Y:S02]  /*0070*/  SHFL.IDX PT, R3, R0, RZ, 0x1f ;  /* 0x00001fff00037589 */ /* 0x000e2400000e0000 */
[----:B0-----:R-:W-:Y:S02]  /*0080*/  R2UR UR6, R3 ;  /* 0x00000000030672ca */ /* 0x001fe400000e0000 */
[----:B------:R0:W1:Y:S11]  /*0090*/  SHFL.IDX PT, R3, R5, RZ, 0x1f ;  /* 0x00001fff05037589 */ /* 0x00007600000e0000 */
[----:B------:R-:W-:-:S02]  /*00a0*/  USHF.R.S32.HI UR4, URZ, 0x1f, UR6 ;  /* 0x0000001f3f047899 */ /* 0x000fc40008011406 */
[----:B------:R-:W-:Y:S02]  /*00b0*/  ISETP.NE.OR P0, PT, RZ, UR6, !P0 ;  /* 0x00000006ff007c0c */ /* 0x000fe4000c705670 */
[----:B------:R-:W-:-:S04]  /*00c0*/  ULEA.HI UR4, UR4, UR6, URZ, 0x2 ;  /* 0x0000000604047291 */ /* 0x000fc8000f8f103f */
[----:B------:R-:W-:-:S04]  /*00d0*/  ULOP3.LUT UR4, UR4, 0xfffffffc, URZ, 0xc0, !UPT ;  /* 0xfffffffc04047892 */ /* 0x000fc8000f8ec03f */
[----:B------:R-:W-:-:S03]  /*00e0*/  UIADD3 UR6, UR6, -UR4, URZ ;  /* 0x8000000406067290 */ /* 0x000fc6000fffe03f */
[----:B01----:R-:W-:Y:S09]  /*00f0*/  @P0 BRA `(.L_x_1) ;  /* 0x0000000000200947 */ /* 0x003ff20003800000 */
[----:B------:R-:W-:Y:S02]  /*0100*/  ULDC.64 UR4, c[0x0][0x198] ;  /* 0x0000660000047ab9 */ /* 0x000fe40000000a00 */
[----:B------:R-:W-:Y:S02]  /*0110*/  UIADD3 UR8, UP0, UR4, 0xf0, URZ ;  /* 0x000000f004087890 */ /* 0x000fe4000ff1e03f */
[----:B------:R-:W-:Y:S02]  /*0120*/  UIADD3 UR4, UP1, UR4, 0x1f0, URZ ;  /* 0x000001f004047890 */ /* 0x000fe4000ff3e03f */
[----:B------:R-:W-:Y:S02]  /*0130*/  UIADD3.X UR9, URZ, UR5, URZ, UP0, !UPT ;  /* 0x000000053f097290 */ /* 0x000fe400087fe43f */
[----:B------:R-:W-:-:S07]  /*0140*/  UIADD3.X UR5, URZ, UR5, URZ, UP1, !UPT ;  /* 0x000000053f057290 */ /* 0x000fce0008ffe43f */
[----:B------:R0:W-:Y:S02]  /*0150*/  UTMACCTL.PF [UR8] ;  /* 0x00000000080079b9 */ /* 0x0001e40008040000 */
[----:B------:R0:W-:Y:S02]  /*0160*/  UTMACCTL.PF [UR4] ;  /* 0x00000000040079b9 */ /* 0x0001e40008040000 */
[----:B0-----:R-:W-:Y:S01]  /*0170*/  NOP ;  /* 0x0000000000007918 */ /* 0x001fe20000000000 */
.L_x_1:
[----:B------:R-:W-:Y:S05]  /*0180*/  BSYNC B0 ;  /* 0x0000000000007941 */ /* 0x000fea0003800000 */
.L_x_0:
[----:B------:R-:W0:Y:S01]  /*0190*/  SHFL.IDX PT, R6, R0, RZ, 0x1f ;  /* 0x00001fff00067589 */ /* 0x000e2200000e0000 */
[----:B------:R-:W-:Y:S01]  /*01a0*/  R2UR UR14, R3 ;  /* 0x00000000030e72ca */ /* 0x000fe200000e0000 */
[----:B------:R-:W-:Y:S01]  /*01b0*/  UISETP.NE.AND UP0, UPT, UR6, 0x3, UPT ;  /* 0x000000030600788c */ /* 0x000fe2000bf05270 */
[----:B------:R-:W-:-:S03]  /*01c0*/  SHF.R.S32.HI R3, RZ, 0x1f, R2 ;  /* 0x0000001fff037819 */ /* 0x000fc60000011402 */
[----:B------:R-:W-:-:S08]  /*01d0*/  UISETP.EQ.OR UP0, UPT, UR6, URZ, !UP0 ;  /* 0x0000003f0600728c */ /* 0x000fd0000c702670 */
[----:B------:R-:W-:Y:S02]  /*01e0*/  UIADD3 UR12, UR14, -0x1, URZ ;  /* 0xffffffff0e0c7890 */ /* 0x000fe4000fffe03f */
[----:B------:R-:W-:Y:S02]  /*01f0*/  UISETP.EQ.AND UP0, UPT, UR14, URZ, UP0 ;  /* 0x0000003f0e00728c */ /* 0x000fe40008702270 */
[----:B------:R-:W-:Y:S02]  /*0200*/  UISETP.GE.U32.AND UP1, UPT, UR12, 0x2, UPT ;  /* 0x000000020c00788c */ /* 0x000fe4000bf26070 */
[----:B------:R-:W-:Y:S01]  /*0210*/  USEL UR13, URZ, 0x1, !UP0 ;  /* 0x000000013f0d7887 */ /* 0x000fe2000c000000 */
[----:B0-----:R-:W-:-:S03]  /*0220*/  ISETP.NE.AND P0, PT, R6, RZ, PT ;  /* 0x000000ff0600720c */ /* 0x001fc60003f05270 */
[----:B------:R-:W-:-:S10]  /*0230*/  USEL UR13, UR13, 0x2, UP1 ;  /* 0x000000020d0d7887 */ /* 0x000fd40008800000 */
[----:B------:R-:W-:Y:S05]  /*0240*/  @P0 BRA `(.L_x_2) ;  /* 0x0000000000f40947 */ /* 0x000fea0003800000 */
[----:B------:R-:W-:Y:S01]  /*0250*/  ELECT P0, URZ, PT ;  /* 0x00000000003f782f */ /* 0x000fe20003800000 */
[----:B------:R-:W-:-:S12]  /*0260*/  BSSY B0, `(.L_x_2) ;  /* 0x000003b000007945 */ /* 0x000fd80003800000 */
[----:B------:R-:W-:Y:S05]  /*0270*/  @!P0 BRA `(.L_x_3) ;  /* 0x0000000000e48947 */ /* 0x000fea0003800000 */
[----:B------:R-:W0:Y:S01]  /*0280*/  S2UR UR7, SR_CgaCtaId ;  /* 0x00000000000779c3 */ /* 0x000e220000008800 */
[----:B------:R-:W-:Y:S01]  /*0290*/  UMOV UR4, 0x400 ;  /* 0x0000040000047882 */ /* 0x000fe20000000000 */
[----:B------:R-:W-:Y:S01]  /*02a0*/  UMOV UR5, 0x1 ;  /* 0x0000000100057882 */ /* 0x000fe20000000000 */
[----:B------:R-:W-:Y:S02]  /*02b0*/  UMOV UR8, 0x5 ;  /* 0x0000000500087882 */ /* 0x000fe40000000000 */
[----:B------:R-:W-:-:S04]  /*02c0*/  UIADD3 UR8, -UR8, 0x100000, URZ ;  /* 0x0010000008087890 */ /* 0x000fc8000fffe13f */
[----:B------:R-:W-:Y:S02]  /*02d0*/  USHF.L.U32 UR9, UR8, 0xb, URZ ;  /* 0x0000000b08097899 */ /* 0x000fe4000800063f */
[----:B------:R-:W-:Y:S02]  /*02e0*/  USHF.L.U32 UR8, UR8, 0x1, URZ ;  /* 0x0000000108087899 */ /* 0x000fe4000800063f */
[----:B0-----:R-:W-:Y:S02]  /*02f0*/  ULEA UR7, UR7, UR4, 0x18 ;  /* 0x0000000407077291 */ /* 0x001fe4000f8ec03f */
[----:B------:R-:W-:-:S04]  /*0300*/  UIADD3 UR4, -UR5, 0x100000, URZ ;  /* 0x0010000005047890 */ /* 0x000fc8000fffe13f */
[----:B------:R-:W-:Y:S02]  /*0310*/  USHF.L.U32 UR5, UR4, 0xb, URZ ;  /* 0x0000000b04057899 */ /* 0x000fe4000800063f */
[----:B------:R-:W-:Y:S01]  /*0320*/  USHF.L.U32 UR4, UR4, 0x1, URZ ;  /* 0x0000000104047899 */ /* 0x000fe2000800063f */
[----:B------:R-:W0:Y:S11]  /*0330*/  FENCE.VIEW.ASYNC.S ;  /* 0x00000000000073c6 */ /* 0x000e360000000000 */
[----:B0-----:R0:W1:Y:S01]  /*0340*/  SYNCS.EXCH.64 URZ, [UR7], UR4 ;  /* 0x00000004073f75b2 */ /* 0x0010620008000100 */
[----:B------:R0:W2:Y:S01]  /*0350*/  SYNCS.EXCH.64 URZ, [UR7+0xb0], UR8 ;  /* 0x0000b008073f75b2 */ /* 0x0000a20008000100 */
[----:B------:R0:W3:Y:S01]  /*0360*/  SYNCS.EXCH.64 URZ, [UR7+0x8], UR4 ;  /* 0x00000804073f75b2 */ /* 0x0000e20008000100 */
[----:B------:R0:W4:Y:S01]  /*0370*/  SYNCS.EXCH.64 URZ, [UR7+0xb8], UR8 ;  /* 0x0000b808073f75b2 */ /* 0x0001220008000100 */
[----:B------:R0:W0:Y:S01]  /*0380*/  SYNCS.EXCH.64 URZ, [UR7+0x10], UR4 ;  /* 0x00001004073f75b2 */ /* 0x0000220008000100 */
        /* <DEDUP_REMOVED lines=39> */
[----:B-1234-:R-:W-:Y:S01]  /*0600*/  NOP ;  /* 0x0000000000007918 */ /* 0x01efe20000000000 */
.L_x_3:
[----:B0-----:R-:W-:Y:S05]  /*0610*/  BSYNC B0 ;  /* 0x0000000000007941 */ /* 0x001fea0003800000 */
.L_x_2:
[----:B------:R-:W-:Y:S01]  /*0620*/  LEA.HI R3, R3, R2, RZ, 0x7 ;  /* 0x0000000203037211 */ /* 0x000fe200078f38ff */
[----:B------:R-:W0:Y:S01]  /*0630*/  SHFL.IDX PT, R8, R0, RZ, 0x1f ;  /* 0x00001fff00087589 */ /* 0x000e2200000e0000 */
[----:B------:R-:W1:Y:S01]  /*0640*/  S2UR UR15, SR_CTAID.X ;  /* 0x00000000000f79c3 */ /* 0x000e620000002500 */
[----:B------:R-:W-:Y:S02]  /*0650*/  ELECT P0, URZ, PT ;  /* 0x00000000003f782f */ /* 0x000fe40003800000 */
[----:B------:R-:W-:Y:S01]  /*0660*/  LOP3.LUT R3, R3, 0xffffff80, RZ, 0xc0, !PT ;  /* 0xffffff8003037812 */ /* 0x000fe200078ec0ff */
[----:B------:R1:W2:Y:S01]  /*0670*/  SHFL.IDX PT, R10, R0, RZ, 0x1f ;  /* 0x00001fff000a7589 */ /* 0x0002a200000e0000 */
[----:B------:R-:W-:Y:S01]  /*0680*/  SHF.R.S32.HI R9, RZ, 0x1f, R6 ;  /* 0x0000001fff097819 */ /* 0x000fe20000011406 */
[----:B------:R-:W-:Y:S01]  /*0690*/  ULDC UR4, c[0x0][0x150] ;  /* 0x0000540000047ab9 */ /* 0x000fe20000000800 */
[----:B------:R-:W-:Y:S01]  /*06a0*/  ELECT P1, URZ, PT ;  /* 0x00000000003f782f */ /* 0x000fe20003820000 */
[----:B------:R-:W-:Y:S01]  /*06b0*/  IMAD.IADD R3, R2, 0x1, -R3 ;  /* 0x0000000102037824 */ /* 0x000fe200078e0a03 */
[----:B------:R-:W-:Y:S01]  /*06c0*/  LEA.HI R9, R9, R6, RZ, 0x2 ;  /* 0x0000000609097211 */ /* 0x000fe200078f10ff */
[----:B------:R-:W3:Y:S01]  /*06d0*/  LDC R11, c[0x0][0x144] ;  /* 0x00005100ff0b7b82 */ /* 0x000ee20000000800 */
[----:B------:R-:W-:Y:S01]  /*06e0*/  UMOV UR9, 0x80 ;  /* 0x0000008000097882 */ /* 0x000fe20000000000 */
[----:B------:R-:W-:Y:S01]  /*06f0*/  NOP ;  /* 0x0000000000007918 */ /* 0x000fe20000000000 */
[----:B------:R-:W-:Y:S01]  /*0700*/  SHF.R.S32.HI R12, RZ, 0x1f, R3 ;  /* 0x0000001fff0c7819 */ /* 0x000fe20000011403 */
[----:B------:R-:W-:Y:S01]  /*0710*/  NOP ;  /* 0x0000000000007918 */ /* 0x000fe20000000000 */
[----:B------:R-:W-:-:S02]  /*0720*/  LOP3.LUT R9, R9, 0x3ffffffc, RZ, 0xc0, !PT ;  /* 0x3ffffffc09097812 */ /* 0x000fc400078ec0ff */
[----:B------:R-:W-:Y:S01]  /*0730*/  LEA.HI R4, R12, R3, RZ, 0x3 ;  /* 0x000000030c047211 */ /* 0x000fe200078f18ff */
[----:B------:R-:W4:Y:S01]  /*0740*/  LDC R15, c[0x0][0x148] ;  /* 0x00005200ff0f7b82 */ /* 0x000f220000000800 */
[----:B------:R-:W-:Y:S01]  /*0750*/  ISETP.NE.AND P3, PT, RZ, UR14, PT ;  /* 0x0000000eff007c0c */ /* 0x000fe2000bf65270 */
[----:B------:R-:W-:Y:S01]  /*0760*/  IMAD.IADD R9, R6, 0x1, -R9 ;  /* 0x0000000106097824 */ /* 0x000fe200078e0a09 */
[--C-:B------:R-:W-:Y:S01]  /*0770*/  SHF.R.S32.HI R7, RZ, 0x3, R4.reuse ;  /* 0x00000003ff077819 */ /* 0x100fe20000011404 */
[----:B------:R-:W5:Y:S01]  /*0780*/  SHFL.IDX PT, R6, R5, RZ, 0x1f ;  /* 0x00001fff05067589 */ /* 0x000f6200000e0000 */
[----:B------:R-:W-:Y:S02]  /*0790*/  SHF.R.S32.HI R4, RZ, 0x1f, R4 ;  /* 0x0000001fff047819 */ /* 0x000fe40000011404 */
[----:B0-----:R-:W-:Y:S02]  /*07a0*/  ISETP.NE.OR P0, PT, R8, RZ, !P0 ;  /* 0x000000ff0800720c */ /* 0x001fe40004705670 */
[----:B------:R-:W-:-:S02]  /*07b0*/  LEA.HI R8, R4, R7, RZ, 0x2 ;  /* 0x0000000704087211 */ /* 0x000fc400078f10ff */
[----:B------:R-:W0:Y:S01]  /*07c0*/  S2R R4, SR_CTAID.Y ;  /* 0x0000000000047919 */ /* 0x000e220000002600 */
[----:B-1----:R-:W-:Y:S02]  /*07d0*/  I2FP.F32.U32 R0, UR15 ;  /* 0x0000000f00007c45 */ /* 0x002fe40008201000 */
[----:B------:R-:W-:Y:S02]  /*07e0*/  LOP3.LUT R8, R8, 0xfffffffc, RZ, 0xc0, !PT ;  /* 0xfffffffc08087812 */ /* 0x000fe400078ec0ff */
[----:B--2---:R-:W-:Y:S01]  /*07f0*/  ISETP.NE.OR P1, PT, R10, RZ, !P1 ;  /* 0x000000ff0a00720c */ /* 0x004fe20004f25670 */
[----:B------:R-:W-:Y:S01]  /*0800*/  FMUL R0, R0, UR4 ;  /* 0x0000000400007c20 */ /* 0x000fe20008400000 */
[----:B------:R-:W-:Y:S01]  /*0810*/  ULDC UR4, c[0x0][0x154] ;  /* 0x0000550000047ab9 */ /* 0x000fe20000000800 */
[----:B------:R-:W-:Y:S01]  /*0820*/  IMAD.IADD R8, R7, 0x1, -R8 ;  /* 0x0000000107087824 */ /* 0x000fe200078e0a08 */
[----:B------:R-:W-:-:S03]  /*0830*/  VOTEU.ALL UP0, P0 ;  /* 0x00000000003f7886 */ /* 0x000fc60000000000 */
[----:B------:R-:W1:Y:S01]  /*0840*/  F2I.U32.TRUNC.NTZ R0, R0 ;  /* 0x0000000000007305 */ /* 0x000e62000020f000 */
[----:B------:R-:W-:Y:S01]  /*0850*/  IMAD R8, R9, 0x4, R8 ;  /* 0x0000000409087824 */ /* 0x000fe200078e0208 */
[----:B------:R-:W2:Y:S01]  /*0860*/  @!UP0 S2UR UR8, SR_CgaCtaId ;  /* 0x00000000000889c3 */ /* 0x000ea20000008800 */
[----:B------:R-:W-:Y:S01]  /*0870*/  @!UP0 UMOV UR7, 0x400 ;  /* 0x0000040000078882 */ /* 0x000fe20000000000 */
[----:B-----5:R-:W-:Y:S02]  /*0880*/  R2UR UR17, R6 ;  /* 0x00000000061172ca */ /* 0x020fe400000e0000 */
[----:B------:R-:W-:Y:S01]  /*0890*/  VOTEU.ALL UP1, P1 ;  /* 0x00000000003f7886 */ /* 0x000fe20000820000 */
[----:B------:R-:W-:Y:S01]  /*08a0*/  SHF.R.S32.HI R7, RZ, 0x1f, R8 ;  /* 0x0000001fff077819 */ /* 0x000fe20000011408 */
[----:B------:R-:W-:Y:S01]  /*08b0*/  VOTEU.ALL UP2, P1 ;  /* 0x00000000003f7886 */ /* 0x000fe20000840000 */
[----:B------:R-:W-:Y:S01]  /*08c0*/  VOTEU.ALL UP3, P1 ;  /* 0x00000000003f7886 */ /* 0x000fe20000860000 */
[----:B------:R-:W-:Y:S01]  /*08d0*/  VOTEU.ALL UP4, P1 ;  /* 0x00000000003f7886 */ /* 0x000fe20000880000 */
[----:B------:R-:W-:Y:S01]  /*08e0*/  LEA.HI R7, R7, R8, RZ, 0x2 ;  /* 0x0000000807077211 */ /* 0x000fe200078f10ff */
[----:B------:R-:W5:Y:S01]  /*08f0*/  @!UP1 S2UR UR11, SR_CgaCtaId ;  /* 0x00000000000b99c3 */ /* 0x000f620000008800 */
[----:B------:R-:W-:Y:S01]  /*0900*/  @!UP1 UMOV UR10, 0x400 ;  /* 0x00000400000a9882 */ /* 0x000fe20000000000 */
[----:B------:R-:W-:Y:S01]  /*0910*/  VOTEU.ALL UP5, P1 ;  /* 0x00000000003f7886 */ /* 0x000fe200008a0000 */
[----:B-1----:R-:W-:Y:S01]  /*0920*/  IMAD.MOV R14, RZ, RZ, -R0 ;  /* 0x000000ffff0e7224 */ /* 0x002fe200078e0a00 */
[----:B------:R-:W-:Y:S01]  /*0930*/  LOP3.LUT R9, R7, 0xfffffffc, RZ, 0xc0, !PT ;  /* 0xfffffffc07097812 */ /* 0x000fe200078ec0ff */
[----:B------:R-:W-:-:S02]  /*0940*/  IMAD.SHL.U32 R7, R8, 0x4, RZ ;  /* 0x0000000408077824 */ /* 0x000fc400078e00ff */
[----:B---3--:R-:W-:Y:S01]  /*0950*/  IMAD R14, R11, R14, UR15 ;  /* 0x0000000f0b0e7e24 */ /* 0x008fe2000f8e020e */
[----:B0-----:R-:W-:Y:S01]  /*0960*/  I2FP.F32.U32 R0, R4 ;  /* 0x0000000400007245 */ /* 0x001fe20000201000 */
[C---:B------:R-:W-:Y:S01]  /*0970*/  IMAD.IADD R9, R8.reuse, 0x1, -R9 ;  /* 0x0000000108097824 */ /* 0x040fe200078e0a09 */
[----:B------:R-:W-:Y:S02]  /*0980*/  LOP3.LUT R13, R8, 0xc, R7, 0x78, !PT ;  /* 0x0000000c080d7812 */ /* 0x000fe400078e7807 */
[----:B------:R-:W0:Y:S01]  /*0990*/  LDC R8, c[0x0][0x140] ;  /* 0x00005000ff087b82 */ /* 0x000e220000000800 */
[----:B------:R-:W-:Y:S01]  /*09a0*/  FMUL R0, R0, UR4 ;  /* 0x0000000400007c20 */ /* 0x000fe20008400000 */
[----:B------:R-:W-:Y:S01]  /*09b0*/  ISETP.NE.AND P2, PT, R9, R14, PT ;  /* 0x0000000e0900720c */ /* 0x000fe20003f45270 */
[----:B------:R-:W-:Y:S01]  /*09c0*/  UMOV UR4, 0x20 ;  /* 0x0000002000047882 */ /* 0x000fe20000000000 */
[----:B--2---:R-:W-:Y:S01]  /*09d0*/  @!UP0 ULEA UR7, UR8, UR7, 0x18 ;  /* 0x0000000708078291 */ /* 0x004fe2000f8ec03f */
[----:B------:R1:W-:Y:S01]  /*09e0*/  STL [R1+0x80], R13 ;  /* 0x0000800d01007387 */ /* 0x0003e20000100800 */
[----:B------:R-:W-:-:S04]  /*09f0*/  @!UP0 UIADD3 UR4, -UR4, 0x100000, URZ ;  /* 0x0010000004048890 */ /* 0x000fc8000fffe13f */
[----:B------:R-:W-:Y:S02]  /*0a00*/  @!UP0 USHF.L.U32 UR5, UR4, 0xb, URZ ;  /* 0x0000000b04058899 */ /* 0x000fe4000800063f */
[----:B------:R-:W-:Y:S01]  /*0a10*/  @!UP0 USHF.L.U32 UR4, UR4, 0x1, URZ ;  /* 0x0000000104048899 */ /* 0x000fe2000800063f */
[----:B------:R-:W2:Y:S01]  /*0a20*/  F2I.U32.TRUNC.NTZ R0, R0 ;  /* 0x0000000000007305 */ /* 0x000ea2000020f000 */
[----:B------:R-:W-:-:S04]  /*0a30*/  @!UP1 UIADD3 UR8, -UR9, 0x100000, URZ ;  /* 0x0010000009089890 */ /* 0x000fc8000fffe13f */
[----:B------:R-:W-:Y:S02]  /*0a40*/  @!UP1 USHF.L.U32 UR9, UR8, 0xb, URZ ;  /* 0x0000000b08099899 */ /* 0x000fe4000800063f */
[----:B------:R-:W-:Y:S01]  /*0a50*/  @!UP1 USHF.L.U32 UR8, UR8, 0x1, URZ ;  /* 0x0000000108089899 */ /* 0x000fe2000800063f */
[----:B------:R-:W-:Y:S01]  /*0a60*/  VOTEU.ALL UP0, P0 ;  /* 0x00000000003f7886 */ /* 0x000fe20000000000 */
[----:B-----5:R-:W-:Y:S01]  /*0a70*/  @!UP1 ULEA UR10, UR11, UR10, 0x18 ;  /* 0x0000000a0b0a9291 */ /* 0x020fe2000f8ec03f */
[----:B------:R-:W-:Y:S01]  /*0a80*/  VOTEU.ALL UP1, P0 ;  /* 0x00000000003f7886 */ /* 0x000fe20000020000 */
[----:B------:R-:W-:Y:S01]  /*0a90*/  LOP3.LUT P0, RZ, R3, 0x7, RZ, 0xc0, !PT ;  /* 0x0000000703ff7812 */ /* 0x000fe2000780c0ff */
[----:B------:R-:W3:Y:S02]  /*0aa0*/  FENCE.VIEW.ASYNC.S ;  /* 0x00000000000073c6 */ /* 0x000ee40000000000 */
[----:B---3--:R1:W3:Y:S01]  /*0ab0*/  @!UP0 SYNCS.EXCH.64 URZ, [UR7+0x190], UR4 ;  /* 0x00019004073f85b2 */ /* 0x0082e20008000100 */
[----:B------:R-:W-:Y:S01]  /*0ac0*/  ISETP.LT.U32.AND P0, PT, R13, 0x8, !P0 ;  /* 0x000000080d00780c */ /* 0x000fe20004701070 */
[----:B--2---:R-:W-:Y:S01]  /*0ad0*/  IMAD.MOV R16, RZ, RZ, -R0 ;  /* 0x000000ffff107224 */ /* 0x004fe200078e0a00 */
[----:B------:R-:W-:-:S02]  /*0ae0*/  @P2 SHF.R.S32.HI R0, RZ, 0x1f, R13 ;  /* 0x0000001fff002819 */ /* 0x000fc4000001140d */
[----:B0-----:R-:W-:Y:S01]  /*0af0*/  ISETP.EQ.U32.AND P1, PT, R8, 0x1, PT ;  /* 0x000000010800780c */ /* 0x001fe20003f22070 */
[----:B----4-:R-:W-:Y:S01]  /*0b00*/  IMAD R7, R15, R16, R4 ;  /* 0x000000100f077224 */ /* 0x010fe200078e0204 */
[----:B------:R-:W-:-:S04]  /*0b10*/  @P2 LEA.HI R0, R0, R13, RZ, 0x2 ;  /* 0x0000000d00002211 */ /* 0x000fc800078f10ff */
[----:B------:R-:W-:Y:S01]  /*0b20*/  @P2 SHF.R.S32.HI R0, RZ, 0x2, R0 ;  /* 0x00000002ff002819 */ /* 0x000fe20000011400 */
[----:B------:R1:W0:Y:S03]  /*0b30*/  @!UP1 SYNCS.EXCH.64 URZ, [UR7+0x198], UR4 ;  /* 0x00019804073f95b2 */ /* 0x0002260008000100 */
[----:B------:R-:W-:Y:S01]  /*0b40*/  @P2 ISETP.NE.AND P4, PT, R0, R7, PT ;  /* 0x000000070000220c */ /* 0x000fe20003f85270 */
[----:B------:R-:W-:Y:S01]  /*0b50*/  IMAD.MOV.U32 R0, RZ, RZ, 0x1 ;  /* 0x00000001ff007424 */ /* 0x000fe200078e00ff */
[----:B------:R-:W-:Y:S01]  /*0b60*/  SEL R7, RZ, 0x1, !P0 ;  /* 0x00000001ff077807 */ /* 0x000fe20004000000 */
[----:B------:R-:W-:Y:S01]  /*0b70*/  NOP ;  /* 0x0000000000007918 */ /* 0x000fe20000000000 */
[----:B------:R-:W-:-:S04]  /*0b80*/  @P2 SEL R0, RZ, 0x1, P4 ;  /* 0x00000001ff002807 */ /* 0x000fc80002000000 */
[----:B------:R-:W-:-:S05]  /*0b90*/  LOP3.LUT R0, R0, R7, RZ, 0xc0, !PT ;  /* 0x0000000700007212 */ /* 0x000fca00078ec0ff */
[----:B------:R1:W-:Y:S01]  /*0ba0*/  STL [R1+0x78], R0 ;  /* 0x0000780001007387 */ /* 0x0003e20000100800 */
[----:B------:R1:W2:Y:S01]  /*0bb0*/  @!UP2 SYNCS.EXCH.64 URZ, [UR10+0x170], UR8 ;  /* 0x000170080a3fa5b2 */ /* 0x0002a20008000100 */
[----:B------:R1:W4:Y:S01]  /*0bc0*/  @!UP3 SYNCS.EXCH.64 URZ, [UR10+0x178], UR8 ;  /* 0x000178080a3fb5b2 */ /* 0x0003220008000100 */
[----:B------:R1:W0:Y:S01]  /*0bd0*/  @!UP4 SYNCS.EXCH.64 URZ, [UR10+0x180], UR8 ;  /* 0x000180080a3fc5b2 */ /* 0x0002220008000100 */
[----:B------:R1:W0:Y:S01]  /*0be0*/  @!UP5 SYNCS.EXCH.64 URZ, [UR10+0x188], UR8 ;  /* 0x000188080a3fd5b2 */ /* 0x0002220008000100 */
[----:B------:R-:W-:Y:S01]  /*0bf0*/  NOP ;  /* 0x0000000000007918 */ /* 0x000fe20000000000 */
[----:B---3--:R-:W-:Y:S05]  /*0c00*/  @!P1 BRA `(.L_x_4) ;  /* 0x0000000000089947 */ /* 0x008fea0003800000 */
[----:B0-2-4-:R-:W-:Y:S01]  /*0c10*/  UCGABAR_ARV ;  /* 0x00000000000079c7 */ /* 0x015fe20008000000 */
[----:B------:R-:W-:Y:S05]  /*0c20*/  BRA `(.L_x_5) ;  /* 0x0000000000047947 */ /* 0x000fea0003800000 */
.L_x_4:
[----:B0-2-4-:R-:W-:Y:S01]  /*0c30*/  NOP ;  /* 0x0000000000007918 */ /* 0x015fe20000000000 */
.L_x_5:
[----:B-1----:R-:W-:Y:S01]  /*0c40*/  ULDC.64 UR4, c[0x0][0x598] ;  /* 0x0001660000047ab9 */ /* 0x002fe20000000a00 */
[----:B------:R-:W-:Y:S01]  /*0c50*/  ULDC.64 UR20, c[0x0][0x208] ;  /* 0x0000820000147ab9 */ /* 0x000fe20000000a00 */
[----:B------:R-:W-:-:S04]  /*0c60*/  ISETP.NE.U32.AND P0, PT, RZ, UR4, PT ;  /* 0x00000004ff007c0c */ /* 0x000fc8000bf05070 */
[----:B------:R-:W-:-:S13]  /*0c70*/  ISETP.NE.AND.EX P0, PT, RZ, UR5, PT, P0 ;  /* 0x00000005ff007c0c */ /* 0x000fda000bf05300 */
[----:B------:R-:W-:Y:S05]  /*0c80*/  @!P0 BRA `(.L_x_6) ;  /* 0x0000000000208947 */ /* 0x000fea0003800000 */
[----:B------:R-:W0:Y:S02]  /*0c90*/  LDC.64 R6, c[0x0][0x598] ;  /* 0x00016600ff067b82 */ /* 0x000e240000000a00 */
[----:B0-----:R-:W2:Y:S02]  /*0ca0*/  LDG.E.64 R6, desc[UR20][R6.64] ;  /* 0x0000001406067981 */ /* 0x001ea4000c1e1b00 */
[----:B--2---:R-:W-:-:S04]  /*0cb0*/  ISETP.NE.U32.AND P0, PT, R6, RZ, PT ;  /* 0x000000ff0600720c */ /* 0x004fc80003f05070 */
[----:B------:R-:W-:-:S13]  /*0cc0*/  ISETP.NE.AND.EX P0, PT, R7, RZ, PT, P0 ;  /* 0x000000ff0700720c */ /* 0x000fda0003f05300 */
[----:B------:R-:W-:Y:S05]  /*0cd0*/  @!P0 BRA `(.L_x_6) ;  /* 0x00000000000c8947 */ /* 0x000fea0003800000 */
[----:B------:R-:W2:Y:S02]  /*0ce0*/  LD.E R6, desc[UR20][R6.64] ;  /* 0x0000001406067980 */ /* 0x000ea4000c101900 */
[----:B--2---:R-:W-:Y:S01]  /*0cf0*/  R2UR UR25, R6 ;  /* 0x00000000061972ca */ /* 0x004fe200000e0000 */
[----:B------:R-:W-:-:S14]  /*0d00*/  BRA `(.L_x_7) ;  /* 0x0000000000247947 */ /* 0x000fdc0003800000 */
.L_x_6:
[----:B------:R-:W-:Y:S02]  /*0d10*/  ULDC.64 UR4, c[0x0][0x588] ;  /* 0x0001620000047ab9 */ /* 0x000fe40000000a00 */
[----:B------:R-:W-:-:S04]  /*0d20*/  ISETP.NE.U32.AND P0, PT, RZ, UR4, PT ;  /* 0x00000004ff007c0c */ /* 0x000fc8000bf05070 */
[----:B------:R-:W-:-:S13]  /*0d30*/  ISETP.NE.AND.EX P0, PT, RZ, UR5, PT, P0 ;  /* 0x00000005ff007c0c */ /* 0x000fda000bf05300 */
[----:B------:R-:W-:Y:S05]  /*0d40*/  @!P0 BRA `(.L_x_8) ;  /* 0x0000000000108947 */ /* 0x000fea0003800000 */
[----:B------:R-:W0:Y:S02]  /*0d50*/  LDC.64 R6, c[0x0][0x588] ;  /* 0x00016200ff067b82 */ /* 0x000e240000000a00 */
[----:B0-----:R-:W2:Y:S02]  /*0d60*/  LDG.E R6, desc[UR20][R6.64] ;  /* 0x0000001406067981 */ /* 0x001ea4000c1e1900 */
[----:B--2---:R-:W-:Y:S01]  /*0d70*/  R2UR UR25, R6 ;  /* 0x00000000061972ca */ /* 0x004fe200000e0000 */
[----:B------:R-:W-:-:S14]  /*0d80*/  BRA `(.L_x_7) ;  /* 0x0000000000047947 */ /* 0x000fdc0003800000 */
.L_x_8:
[----:B------:R-:W-:-:S05]  /*0d90*/  ULDC UR25, c[0x0][0x580] ;  /* 0x0001600000197ab9 */ /* 0x000fca0000000800 */
.L_x_7:
[----:B------:R-:W-:Y:S02]  /*0da0*/  ULDC.64 UR4, c[0x0][0x5a0] ;  /* 0x0001680000047ab9 */ /* 0x000fe40000000a00 */
        /* <DEDUP_REMOVED lines=11> */
.L_x_9:
        /* <DEDUP_REMOVED lines=8> */
.L_x_11:
[----:B------:R-:W-:-:S05]  /*0ee0*/  ULDC UR26, c[0x0][0x584] ;  /* 0x00016100001a7ab9 */ /* 0x000fca0000000800 */
.L_x_10:
[----:B------:R-:W0:Y:S01]  /*0ef0*/  LDC R0, c[0x0][0x65c] ;  /* 0x00019700ff007b82 */ /* 0x000e220000000800 */
[----:B------:R-:W-:Y:S01]  /*0f00*/  IMAD.U32 R6, RZ, RZ, UR15 ;  /* 0x0000000fff067e24 */ /* 0x000fe2000f8e00ff */
[----:B------:R-:W-:Y:S01]  /*0f10*/  UISETP.NE.AND UP0, UPT, UR14, 0x2, UPT ;  /* 0x000000020e00788c */ /* 0x000fe2000bf05270 */
[----:B------:R-:W-:Y:S01]  /*0f20*/  IMAD.MOV.U32 R7, RZ, RZ, RZ ;  /* 0x000000ffff077224 */ /* 0x000fe200078e00ff */
[----:B------:R-:W-:Y:S01]  /*0f30*/  ULDC UR7, c[0x0][0x28c] ;  /* 0x0000a30000077ab9 */ /* 0x000fe20000000800 */
[----:B------:R-:W-:Y:S01]  /*0f40*/  UMOV UR5, URZ ;  /* 0x0000003f00057c82 */ /* 0x000fe20008000000 */
[----:B------:R-:W-:Y:S02]  /*0f50*/  UIADD3 UR7, UR7, 0x1f, URZ ;  /* 0x0000001f07077890 */ /* 0x000fe4000fffe03f */
[----:B------:R-:W-:Y:S01]  /*0f60*/  PLOP3.LUT P0, PT, PT, PT, UP0, 0x80, 0x0 ;  /* 0x000000000000781c */ /* 0x000fe20003f0f008 */
[----:B------:R-:W-:Y:S01]  /*0f70*/  UMOV UR4, URZ ;  /* 0x0000003f00047c82 */ /* 0x000fe20008000000 */
[----:B------:R-:W-:Y:S01]  /*0f80*/  USHF.R.S32.HI UR10, URZ, 0x1f, UR7 ;  /* 0x0000001f3f0a7899 */ /* 0x000fe20008011407 */
[----:B------:R-:W-:-:S03]  /*0f90*/  ULDC.64 UR18, c[0x0][0x650] ;  /* 0x0001940000127ab9 */ /* 0x000fc60000000a00 */
[----:B------:R-:W-:-:S04]  /*0fa0*/  ULEA.HI UR10, UR10, UR7, URZ, 0x5 ;  /* 0x000000070a0a7291 */ /* 0x000fc8000f8f283f */
[----:B------:R-:W-:Y:S01]  /*0fb0*/  USHF.R.S32.HI UR14, URZ, 0x5, UR10 ;  /* 0x000000053f0e7899 */ /* 0x000fe2000801140a */
[----:B0-----:R-:W-:-:S13]  /*0fc0*/  ISETP.NE.AND P2, PT, R0, 0x1, PT ;  /* 0x000000010000780c */ /* 0x001fda0003f45270 */
[----:B------:R-:W0:Y:S01]  /*0fd0*/  @P2 LDC R9, c[0x0][0x10] ;  /* 0x00000400ff092b82 */ /* 0x000e220000000800 */
[----:B------:R-:W-:-:S07]  /*0fe0*/  @P2 IMAD.MOV.U32 R5, RZ, RZ, RZ ;  /* 0x000000ffff052224 */ /* 0x000fce00078e00ff */
[----:B------:R-:W1:Y:S01]  /*0ff0*/  @!P2 LDC R11, c[0x0][0xc] ;  /* 0x00000300ff0bab82 */ /* 0x000e620000000800 */
[----:B------:R-:W-:Y:S01]  /*1000*/  ULDC UR8, c[0x0][0xc] ;  /* 0x0000030000087ab9 */ /* 0x000fe20000000800 */
[----:B------:R-:W-:Y:S01]  /*1010*/  ULDC UR9, c[0x0][0x10] ;  /* 0x0000040000097ab9 */ /* 0x000fe20000000800 */
[----:B------:R-:W-:Y:S01]  /*1020*/  ULDC UR7, c[0x0][0x14] ;  /* 0x0000050000077ab9 */ /* 0x000fe20000000800 */
[----:B------:R-:W-:-:S04]  /*1030*/  UIMAD.WIDE.U32 UR8, UR8, UR9, URZ ;  /* 0x00000009080872a5 */ /* 0x000fc8000f8e003f */
[----:B------:R-:W-:Y:S01]  /*1040*/  UIMAD.WIDE.U32 UR22, UR8, UR7, URZ ;  /* 0x00000007081672a5 */ /* 0x000fe2000f8e003f */
[----:B0-----:R-:W-:Y:S01]  /*1050*/  @P2 IMAD.WIDE.U32 R8, R9, UR15, R4 ;  /* 0x0000000f09082c25 */ /* 0x001fe2000f8e0004 */
[----:B------:R-:W-:-:S03]  /*1060*/  UIMAD UR15, UR9, UR7, URZ ;  /* 0x00000007090f72a4 */ /* 0x000fc6000f8e023f */
[----:B------:R-:W-:Y:S01]  /*1070*/  @P2 IMAD.MOV.U32 R13, RZ, RZ, R8 ;  /* 0x000000ffff0d2224 */ /* 0x000fe200078e0008 */
[----:B------:R-:W-:Y:S01]  /*1080*/  UIADD3 UR15, UR23, UR15, URZ ;  /* 0x0000000f170f7290 */ /* 0x000fe2000fffe03f */
[----:B-1----:R-:W-:-:S04]  /*1090*/  @!P2 IMAD.WIDE.U32 R6, R4, R11, R6 ;  /* 0x0000000b0406a225 */ /* 0x002fc800078e0006 */
[----:B------:R-:W-:Y:S02]  /*10a0*/  @P2 IMAD.MOV.U32 R11, RZ, RZ, RZ ;  /* 0x000000ffff0b2224 */ /* 0x000fe400078e00ff */
[----:B------:R-:W-:Y:S02]  /*10b0*/  @!P2 IMAD.MOV.U32 R13, RZ, RZ, R6 ;  /* 0x000000ffff0da224 */ /* 0x000fe400078e0006 */
[----:B------:R-:W-:Y:S02]  /*10c0*/  @P2 IMAD.IADD R10, R9, 0x1, R11 ;  /* 0x00000001090a2824 */ /* 0x000fe400078e020b */
[----:B------:R-:W-:Y:S01]  /*10d0*/  @!P2 IMAD.MOV.U32 R10, RZ, RZ, R7 ;  /* 0x000000ffff0aa224 */ /* 0x000fe200078e0007 */
[----:B------:R0:W-:Y:S01]  /*10e0*/  STL [R1+0x88], R13 ;  /* 0x0000880d01007387 */ /* 0x0001e20000100800 */
[----:B------:R-:W-:Y:S02]  /*10f0*/  IMAD.MOV.U32 R17, RZ, RZ, R13 ;  /* 0x000000ffff117224 */ /* 0x000fe400078e000d */
[----:B------:R-:W-:Y:S01]  /*1100*/  IMAD.MOV.U32 R22, RZ, RZ, R10 ;  /* 0x000000ffff167224 */ /* 0x000fe200078e000a */
[----:B------:R0:W-:Y:S01]  /*1110*/  STL [R1+0x84], R10 ;  /* 0x0000840a01007387 */ /* 0x0001e20000100800 */
[----:B------:R-:W-:Y:S05]  /*1120*/  @P0 BRA `(.L_x_12) ;  /* 0x0000000000280947 */ /* 0x000fea0003800000 */
[----:B------:R-:W-:Y:S01]  /*1130*/  IADD3 R17, P0, R17, UR22, RZ ;  /* 0x0000001611117c10 */ /* 0x000fe2000ff1e0ff */
[----:B------:R-:W-:Y:S02]  /*1140*/  UISETP.GE.U32.AND UP0, UPT, UR14, 0x16, UPT ;  /* 0x000000160e00788c */ /* 0x000fe4000bf06070 */
[----:B------:R-:W-:Y:S01]  /*1150*/  UIMAD.WIDE.U32 UR4, UR14, -0x45d1745d, URZ ;  /* 0xba2e8ba30e0478a5 */ /* 0x000fe2000f8e003f */
[----:B------:R-:W-:Y:S01]  /*1160*/  IADD3.X R22, R22, UR15, RZ, P0, !PT ;  /* 0x0000000f16167c10 */ /* 0x000fe200087fe4ff */
[----:B------:R1:W-:Y:S02]  /*1170*/  STL [R1+0x88], R17 ;  /* 0x0000881101007387 */ /* 0x0003e40000100800 */
[----:B------:R-:W-:Y:S02]  /*1180*/  USHF.R.U32.HI UR5, URZ, 0x4, UR5 ;  /* 0x000000043f057899 */ /* 0x000fe40008011605 */
[----:B------:R1:W-:Y:S01]  /*1190*/  STL [R1+0x84], R22 ;  /* 0x0000841601007387 */ /* 0x0003e20000100800 */
[----:B------:R-:W-:-:S02]  /*11a0*/  UMOV UR4, URZ ;  /* 0x0000003f00047c82 */ /* 0x000fc40008000000 */
[----:B------:R-:W-:Y:S02]  /*11b0*/  @UP0 ULOP3.LUT UR4, UR5, 0x1, URZ, 0xc0, !UPT ;  /* 0x0000000105040892 */ /* 0x000fe4000f8ec03f */
[----:B------:R-:W-:-:S12]  /*11c0*/  UIMAD UR5, UR5, -0x16, UR14 ;  /* 0xffffffea050578a4 */ /* 0x000fd8000f8e020e */
.L_x_12:
[----:B------:R-:W-:Y:S01]  /*11d0*/  IMAD.MOV.U32 R8, RZ, RZ, -0x1 ;  /* 0xffffffffff087424 */ /* 0x000fe200078e00ff */
[----:B------:R-:W-:Y:S01]  /*11e0*/  ISETP.GE.U32.AND P0, PT, R17, UR18, PT ;  /* 0x0000001211007c0c */ /* 0x000fe2000bf06070 */
[----:B------:R-:W-:Y:S01]  /*11f0*/  IMAD.MOV.U32 R6, RZ, RZ, -0x1 ;  /* 0xffffffffff067424 */ /* 0x000fe200078e00ff */
[----:B------:R-:W-:Y:S01]  /*1200*/  PRMT R0, RZ, 0x7610, R0 ;  /* 0x00007610ff007816 */ /* 0x000fe20000000000 */
[----:B------:R-:W-:Y:S01]  /*1210*/  IMAD.MOV.U32 R7, RZ, RZ, -0x1 ;  /* 0xffffffffff077424 */ /* 0x000fe200078e00ff */
[----:B------:R2:W-:Y:S01]  /*1220*/  STL [R1+0x8c], R8 ;  /* 0x00008c0801007387 */ /* 0x0005e20000100800 */
[----:B------:R-:W-:-:S03]  /*1230*/  ISETP.GE.U32.AND.EX P0, PT, R22, UR19, PT, P0 ;  /* 0x0000001316007c0c */ /* 0x000fc6000bf06100 */
[----:B------:R2:W-:Y:S04]  /*1240*/  STL [R1+0x7c], R6 ;  /* 0x00007c0601007387 */ /* 0x0005e80000100800 */
[----:B------:R2:W-:Y:S06]  /*1250*/  STL [R1+0x90], R7 ;  /* 0x0000900701007387 */ /* 0x0005ec0000100800 */
[----:B------:R-:W-:Y:S05]  /*1260*/  @P0 BRA `(.L_x_13) ;  /* 0x0000000400380947 */ /* 0x000fea0003800000 */
[----:B------:R-:W3:Y:S01]  /*1270*/  LDC.64 R18, c[0x0][0x628] ;  /* 0x00018a00ff127b82 */ /* 0x000ee20000000a00 */
[----:B--2---:R-:W-:Y:S02]  /*1280*/  IMAD.MOV.U32 R6, RZ, RZ, R17 ;  /* 0x000000ffff067224 */ /* 0x004fe400078e0011 */
[----:B------:R-:W-:-:S05]  /*1290*/  IMAD.MOV.U32 R7, RZ, RZ, R22 ;  /* 0x000000ffff077224 */ /* 0x000fca00078e0016 */
[----:B------:R-:W2:Y:S08]  /*12a0*/  LDC R0, c[0x0][0x630] ;  /* 0x00018c00ff007b82 */ /* 0x000eb00000000800 */
[----:B------:R-:W4:Y:S01]  /*12b0*/  LDC.64 R20, c[0x0][0x620] ;  /* 0x00018800ff147b82 */ /* 0x000f220000000a00 */
[----:B---3--:R-:W-:-:S04]  /*12c0*/  ISETP.NE.U32.AND P0, PT, R18, RZ, PT ;  /* 0x000000ff1200720c */ /* 0x008fc80003f05070 */
[----:B------:R-:W-:-:S13]  /*12d0*/  ISETP.NE.AND.EX P0, PT, R19, RZ, PT, P0 ;  /* 0x000000ff1300720c */ /* 0x000fda0003f05300 */
[----:B--2-4-:R-:W-:Y:S05]  /*12e0*/  @!P0 BRA `(.L_x_14) ;  /* 0x0000000000288947 */ /* 0x014fea0003800000 */
[----:B------:R-:W2:Y:S02]  /*12f0*/  LDC R11, c[0x0][0x634] ;  /* 0x00018d00ff0b7b82 */ /* 0x000ea40000000800 */
[----:B--2---:R-:W-:-:S05]  /*1300*/  IADD3 R11, P0, R17, R11, RZ ;  /* 0x0000000b110b7210 */ /* 0x004fca0007f1e0ff */
[----:B0-----:R-:W-:-:S04]  /*1310*/  IMAD.X R13, RZ, RZ, R22, P0 ;  /* 0x000000ffff0d7224 */ /* 0x001fc800000e0616 */
[----:B------:R-:W-:-:S04]  /*1320*/  IMAD.WIDE.U32 R6, R13, R18, RZ ;  /* 0x000000120d067225 */ /* 0x000fc800078e00ff */
[----:B------:R-:W-:-:S04]  /*1330*/  IMAD.WIDE.U32 R8, P0, R11, R19, R6 ;  /* 0x000000130b087225 */ /* 0x000fc80007800006 */
[----:B------:R-:W-:-:S04]  /*1340*/  IMAD.WIDE.U32 R6, R11, R18, RZ ;  /* 0x000000120b067225 */ /* 0x000fc800078e00ff */
[----:B------:R-:W-:Y:S01]  /*1350*/  IMAD.X R11, RZ, RZ, RZ, P0 ;  /* 0x000000ffff0b7224 */ /* 0x000fe200000e06ff */
[----:B------:R-:W-:Y:S01]  /*1360*/  IADD3 RZ, P0, R7, R8, RZ ;  /* 0x0000000807ff7210 */ /* 0x000fe20007f1e0ff */
[----:B------:R-:W-:-:S04]  /*1370*/  IMAD.MOV.U32 R10, RZ, RZ, R9 ;  /* 0x000000ffff0a7224 */ /* 0x000fc800078e0009 */
[----:B------:R-:W-:-:S08]  /*1380*/  IMAD.WIDE.U32.X R6, R13, R19, R10, P0 ;  /* 0x000000130d067225 */ /* 0x000fd000000e040a */
.L_x_14:
[-CC-:B------:R-:W-:Y:S01]  /*1390*/  SHF.R.U64 R27, R6, R0.reuse, R7.reuse ;  /* 0x00000000061b7219 */ /* 0x180fe20000001207 */
[----:B------:R-:W2:Y:S01]  /*13a0*/  LDC.64 R24, c[0x0][0x640] ;  /* 0x00019000ff187b82 */ /* 0x000ea20000000a00 */
[----:B------:R-:W-:Y:S01]  /*13b0*/  SHF.R.U32.HI R0, RZ, R0, R7 ;  /* 0x00000000ff007219 */ /* 0x000fe20000011607 */
[----:B------:R-:W-:Y:S01]  /*13c0*/  IMAD.MOV.U32 R6, RZ, RZ, R17 ;  /* 0x000000ffff067224 */ /* 0x000fe200078e0011 */
[----:B------:R-:W-:-:S05]  /*13d0*/  IADD3 R9, P0, RZ, -R27, RZ ;  /* 0x8000001bff097210 */ /* 0x000fca0007f1e0ff */
[----:B------:R-:W3:Y:S01]  /*13e0*/  LDC R8, c[0x0][0x618] ;  /* 0x00018600ff087b82 */ /* 0x000ee20000000800 */
[----:B------:R-:W-:-:S04]  /*13f0*/  IMAD.X R7, RZ, RZ, ~R0, P0 ;  /* 0x000000ffff077224 */ /* 0x000fc800000e0e00 */
[-C--:B------:R-:W-:Y:S02]  /*1400*/  IMAD R0, R7, R20.reuse, RZ ;  /* 0x0000001407007224 */ /* 0x080fe400078e02ff */
[----:B------:R-:W-:Y:S01]  /*1410*/  IMAD.MOV.U32 R7, RZ, RZ, R22 ;  /* 0x000000ffff077224 */ /* 0x000fe200078e0016 */
[----:B------:R-:W4:Y:S01]  /*1420*/  LDC R11, c[0x0][0x608] ;  /* 0x00018200ff0b7b82 */ /* 0x000f220000000800 */
[----:B-1----:R-:W-:Y:S02]  /*1430*/  IMAD.MOV.U32 R22, RZ, RZ, 0x1 ;  /* 0x00000001ff167424 */ /* 0x002fe400078e00ff */
[----:B------:R-:W-:-:S04]  /*1440*/  IMAD.WIDE.U32 R6, R9, R20, R6 ;  /* 0x0000001409067225 */ /* 0x000fc800078e0006 */
[----:B------:R-:W-:Y:S01]  /*1450*/  IMAD R9, R9, R21, R0 ;  /* 0x0000001509097224 */ /* 0x000fe200078e0200 */
[----:B------:R-:W1:Y:S01]  /*1460*/  LDC R23, c[0x0][0x658] ;  /* 0x00019600ff177b82 */ /* 0x000e620000000800 */
[----:B--2---:R-:W-:Y:S01]  /*1470*/  ISETP.NE.U32.AND P0, PT, R24, RZ, PT ;  /* 0x000000ff1800720c */ /* 0x004fe20003f05070 */
[----:B------:R-:W-:Y:S02]  /*1480*/  IMAD.MOV.U32 R0, RZ, RZ, -0x1 ;  /* 0xffffffffff007424 */ /* 0x000fe400078e00ff */
[----:B------:R-:W-:Y:S01]  /*1490*/  IMAD.IADD R7, R7, 0x1, R9 ;  /* 0x0000000107077824 */ /* 0x000fe200078e0209 */
[----:B------:R-:W-:-:S03]  /*14a0*/  ISETP.NE.AND.EX P0, PT, R25, RZ, PT, P0 ;  /* 0x000000ff1900720c */ /* 0x000fc60003f05300 */
[----:B------:R-:W2:Y:S01]  /*14b0*/  LDC R21, c[0x0][0x600] ;  /* 0x00018000ff157b82 */ /* 0x000ea20000000800 */
[-CC-:B---3--:R-:W-:Y:S02]  /*14c0*/  SHF.R.U64 R19, R6, R8.reuse, R7.reuse ;  /* 0x0000000806137219 */ /* 0x188fe40000001207 */
[----:B------:R-:W-:-:S05]  /*14d0*/  SHF.R.U32.HI R6, RZ, R8, R7 ;  /* 0x00000008ff067219 */ /* 0x000fca0000011607 */
[----:B------:R-:W3:Y:S01]  /*14e0*/  LDC R18, c[0x0][0x648] ;  /* 0x00019200ff127b82 */ /* 0x000ee20000000800 */
[-CC-:B----4-:R-:W-:Y:S02]  /*14f0*/  SHF.R.U64 R28, R19, R11.reuse, R6.reuse ;  /* 0x0000000b131c7219 */ /* 0x190fe40000001206 */
[----:B------:R-:W-:-:S05]  /*1500*/  SHF.R.U32.HI R6, RZ, R11, R6 ;  /* 0x0000000bff067219 */ /* 0x000fca0000011606 */
[----:B------:R-:W4:Y:S01]  /*1510*/  LDC R20, c[0x0][0x638] ;  /* 0x00018e00ff147b82 */ /* 0x000f220000000800 */
[-CC-:B-1----:R-:W-:Y:S02]  /*1520*/  SHF.R.U64 R30, R28, R23.reuse, R6.reuse ;  /* 0x000000171c1e7219 */ /* 0x182fe40000001206 */
[-C--:B------:R-:W-:Y:S02]  /*1530*/  SHF.L.U32 R0, R0, R23.reuse, RZ ;  /* 0x0000001700007219 */ /* 0x080fe400000006ff */
[----:B------:R-:W-:Y:S01]  /*1540*/  SHF.R.U32.HI R7, RZ, R23, R6 ;  /* 0x00000017ff077219 */ /* 0x000fe20000011606 */
[----:B------:R-:W-:Y:S01]  /*1550*/  IMAD.MOV.U32 R6, RZ, RZ, R30 ;  /* 0x000000ffff067224 */ /* 0x000fe200078e001e */
[----:B0-----:R-:W-:Y:S01]  /*1560*/  LOP3.LUT R13, RZ, R0, RZ, 0x33, !PT ;  /* 0x00000000ff0d7212 */ /* 0x001fe200078e33ff */
[----:B------:R-:W0:Y:S01]  /*1570*/  LDC R26, c[0x0][0x610] ;  /* 0x00018400ff1a7b82 */ /* 0x000e220000000800 */
[----:B------:R-:W-:Y:S05]  /*1580*/  @!P0 BRA `(.L_x_15) ;  /* 0x0000000000288947 */ /* 0x000fea0003800000 */
[----:B------:R-:W1:Y:S02]  /*1590*/  LDC R11, c[0x0][0x64c] ;  /* 0x00019300ff0b7b82 */ /* 0x000e640000000800 */
[----:B-1----:R-:W-:-:S05]  /*15a0*/  IADD3 R11, P0, R30, R11, RZ ;  /* 0x0000000b1e0b7210 */ /* 0x002fca0007f1e0ff */
[----:B------:R-:W-:-:S04]  /*15b0*/  IMAD.X R17, RZ, RZ, R7, P0 ;  /* 0x000000ffff117224 */ /* 0x000fc800000e0607 */
[----:B------:R-:W-:-:S04]  /*15c0*/  IMAD.WIDE.U32 R6, R17, R24, RZ ;  /* 0x0000001811067225 */ /* 0x000fc800078e00ff */
[----:B------:R-:W-:-:S04]  /*15d0*/  IMAD.WIDE.U32 R8, P0, R11, R25, R6 ;  /* 0x000000190b087225 */ /* 0x000fc80007800006 */
[----:B------:R-:W-:-:S04]  /*15e0*/  IMAD.WIDE.U32 R6, R11, R24, RZ ;  /* 0x000000180b067225 */ /* 0x000fc800078e00ff */
[----:B------:R-:W-:Y:S01]  /*15f0*/  IMAD.X R11, RZ, RZ, RZ, P0 ;  /* 0x000000ffff0b7224 */ /* 0x000fe200000e06ff */
[----:B------:R-:W-:Y:S01]  /*1600*/  IADD3 RZ, P0, R7, R8, RZ ;  /* 0x0000000807ff7210 */ /* 0x000fe20007f1e0ff */
[----:B------:R-:W-:-:S04]  /*1610*/  IMAD.MOV.U32 R10, RZ, RZ, R9 ;  /* 0x000000ffff0a7224 */ /* 0x000fc800078e0009 */
[----:B------:R-:W-:-:S08]  /*1620*/  IMAD.WIDE.U32.X R6, R17, R25, R10, P0 ;  /* 0x0000001911067225 */ /* 0x000fd000000e040a */
.L_x_15:
[----:B---3--:R-:W-:Y:S01]  /*1630*/  SHF.R.U64 R5, R6, R18, R7 ;  /* 0x0000001206057219 */ /* 0x008fe20000001207 */
[----:B--2---:R-:W-:Y:S01]  /*1640*/  VIADD R6, R21, 0xffffffff ;  /* 0xffffffff15067836 */ /* 0x004fe20000000000 */
[----:B------:R-:W-:Y:S01]  /*1650*/  SHF.L.U32 R0, R22, R23, RZ ;  /* 0x0000001716007219 */ /* 0x000fe200000006ff */
[----:B------:R-:W-:Y:S01]  /*1660*/  @P2 IMAD R14, R15, R16, R4 ;  /* 0x000000100f0e2224 */ /* 0x000fe200078e0204 */
[----:B------:R-:W-:Y:S01]  /*1670*/  LOP3.LUT R13, R28, R13, RZ, 0xc0, !PT ;  /* 0x0000000d1c0d7212 */ /* 0x000fe200078ec0ff */
[----:B------:R-:W-:-:S04]  /*1680*/  IMAD.MOV R7, RZ, RZ, -R5 ;  /* 0x000000ffff077224 */ /* 0x000fc800078e0a05 */
[----:B------:R-:W-:Y:S01]  /*1690*/  IMAD R13, R0, R5, R13 ;  /* 0x00000005000d7224 */ /* 0x000fe200078e020d */
[----:B------:R-:W-:Y:S01]  /*16a0*/  LOP3.LUT R5, R19, R6, RZ, 0xc0, !PT ;  /* 0x0000000613057212 */ /* 0x000fe200078ec0ff */
[----:B----4-:R-:W-:Y:S02]  /*16b0*/  IMAD R0, R7, R20, R30 ;  /* 0x0000001407007224 */ /* 0x010fe400078e021e */
[----:B------:R-:W-:Y:S02]  /*16c0*/  IMAD.MOV.U32 R6, RZ, RZ, 0x1 ;  /* 0x00000001ff067424 */ /* 0x000fe400078e00ff */
[----:B0-----:R-:W-:Y:S02]  /*16d0*/  IMAD R4, R13, R26, R14 ;  /* 0x0000001a0d047224 */ /* 0x001fe400078e020e */
[----:B------:R-:W-:Y:S01]  /*16e0*/  IMAD R5, R0, R21, R5 ;  /* 0x0000001500057224 */ /* 0x000fe200078e0205 */
[----:B------:R-:W-:-:S04]  /*16f0*/  PRMT R0, R6, 0x7610, R0 ;  /* 0x0000761006007816 */ /* 0x000fc80000000000 */
[----:B------:R-:W-:Y:S02]  /*1700*/  SEL R6, R5, R4, !P2 ;  /* 0x0000000405067207 */ /* 0x000fe40005000000 */
[----:B------:R-:W-:-:S03]  /*1710*/  SEL R4, R4, R5, !P2 ;  /* 0x0000000504047207 */ /* 0x000fc60005000000 */
[----:B------:R3:W-:Y:S04]  /*1720*/  STL [R1+0x90], R6 ;  /* 0x0000900601007387 */ /* 0x0007e80000100800 */
[----:B------:R3:W-:Y:S04]  /*1730*/  STL [R1+0x7c], R27 ;  /* 0x00007c1b01007387 */ /* 0x0007e80000100800 */
[----:B------:R3:W-:Y:S02]  /*1740*/  STL [R1+0x8c], R4 ;  /* 0x00008c0401007387 */ /* 0x0007e40000100800 */
.L_x_13:
[----:B------:R-:W-:Y:S05]  /*1750*/  @!P1 BRA `(.L_x_16) ;  /* 0x00000000000c9947 */ /* 0x000fea0003800000 */
[----:B------:R-:W-:Y:S01]  /*1760*/  UCGABAR_WAIT ;  /* 0x0000000000007dc7 */ /* 0x000fe20008000000 */
[----:B------:R-:W-:Y:S01]  /*1770*/  CCTL.IVALL ;  /* 0x00000000ff00798f */ /* 0x000fe20002000000 */
[----:B------:R-:W-:Y:S05]  /*1780*/  BRA `(.L_x_17) ;  /* 0x0000000000047947 */ /* 0x000fea0003800000 */
.L_x_16:
[----:B------:R-:W-:Y:S06]  /*1790*/  BAR.SYNC.DEFER_BLOCKING 0x0 ;  /* 0x0000000000007b1d */ /* 0x000fec0000010000 */
.L_x_17:
[----:B------:R-:W-:Y:S05]  /*17a0*/  @!P3 BRA `(.L_x_18) ;  /* 0x000000d800d8b947 */ /* 0x000fea0003800000 */
[----:B------:R-:W-:-:S06]  /*17b0*/  UISETP.GT.U32.AND UP0, UPT, UR12, 0x1, UPT ;  /* 0x000000010c00788c */ /* 0x000fcc000bf04070 */
[----:B------:R-:W-:-:S13]  /*17c0*/  PLOP3.LUT P0, PT, PT, PT, UP0, 0x80, 0x0 ;  /* 0x000000000000781c */ /* 0x000fda0003f0f008 */
[----:B------:R-:W-:Y:S05]  /*17d0*/  @P0 EXIT ;  /* 0x000000000000094d */ /* 0x000fea0003800000 */
.L_x_19:
[----:B------:R-:W-:-:S08]  /*17e0*/  NOP ;  /* 0x0000000000007918 */ /* 0x000fd00000000000 */
[----:B------:R-:W4:Y:S02]  /*17f0*/  USETMAXREG.TRY_ALLOC.CTAPOOL UP0, 0xe8 ;  /* 0x000000e8000079c8 */ /* 0x000f240008000600 */
[----:B----4-:R-:W-:-:S13]  /*1800*/  PLOP3.LUT P0, PT, PT, PT, UP0, 0x80, 0x0 ;  /* 0x000000000000781c */ /* 0x010fda0003f0f008 */
[----:B------:R-:W-:Y:S05]  /*1810*/  @!P0 BRA `(.L_x_19) ;  /* 0xfffffffc00f08947 */ /* 0x000fea000383ffff */
[----:B------:R-:W-:-:S13]  /*1820*/  LOP3.LUT P0, RZ, R0, 0xff, RZ, 0xc0, !PT ;  /* 0x000000ff00ff7812 */ /* 0x000fda000780c0ff */
[----:B------:R-:W-:Y:S05]  /*1830*/  @!P0 EXIT ;  /* 0x000000000000894d */ /* 0x000fea0003800000 */
[----:B------:R-:W4:Y:S01]  /*1840*/  S2UR UR6, SR_CgaCtaId ;  /* 0x00000000000679c3 */ /* 0x000f220000008800 */
[CC--:B------:R-:W-:Y:S01]  /*1850*/  LEA.HI R0, R12.reuse, R3.reuse, RZ, 0x2 ;  /* 0x000000030c007211 */ /* 0x0c0fe200078f10ff */
[----:B------:R-:W-:Y:S01]  /*1860*/  UIADD3 UR7, UR17, -0x1, URZ ;  /* 0xffffffff11077890 */ /* 0x000fe2000fffe03f */
[----:B------:R-:W-:Y:S01]  /*1870*/  LEA.HI R3, R12, R3, RZ, 0x5 ;  /* 0x000000030c037211 */ /* 0x000fe200078f28ff */
[----:B------:R-:W-:Y:S01]  /*1880*/  UMOV UR12, 0x400 ;  /* 0x00000400000c7882 */ /* 0x000fe20000000000 */
[--C-:B------:R-:W-:Y:S01]  /*1890*/  SHF.R.S32.HI R2, RZ, 0x2, R0.reuse ;  /* 0x00000002ff027819 */ /* 0x100fe20000011400 */
[----:B------:R-:W-:Y:S01]  /*18a0*/  UISETP.LT.AND UP0, UPT, UR14, 0x1, UPT ;  /* 0x000000010e00788c */ /* 0x000fe2000bf01270 */
[----:B------:R-:W-:Y:S01]  /*18b0*/  SHF.R.S32.HI R5, RZ, 0x1f, R0 ;  /* 0x0000001fff057819 */ /* 0x000fe20000011400 */
[----:B------:R-:W-:Y:S02]  /*18c0*/  ULOP3.LUT UR27, UR13, 0x1, URZ, 0xfc, !UPT ;  /* 0x000000010d1b7892 */ /* 0x000fe4000f8efc3f */
[----:B------:R-:W-:Y:S01]  /*18d0*/  USEL UR16, UR14, 0x1, UP0 ;  /* 0x000000010e107887 */ /* 0x000fe20008000000 */
[----:B------:R-:W-:Y:S01]  /*18e0*/  LEA.HI R5, R5, R2, RZ, 0x3 ;  /* 0x0000000205057211 */ /* 0x000fe200078f18ff */
[----:B------:R-:W-:-:S02]  /*18f0*/  UISETP.NE.AND UP0, UPT, UR7, URZ, UPT ;  /* 0x0000003f0700728c */ /* 0x000fc4000bf05270 */
[----:B------:R-:W-:Y:S01]  /*1900*/  USHF.L.U32 UR28, UR14, 0x1, URZ ;  /* 0x000000010e1c7899 */ /* 0x000fe2000800063f */
[----:B------:R-:W-:Y:S01]  /*1910*/  LOP3.LUT R5, R5, 0xfffffff8, RZ, 0xc0, !PT ;  /* 0xfffffff805057812 */ /* 0x000fe200078ec0ff */
[----:B------:R-:W-:Y:S02]  /*1920*/  UIADD3 UR16, -UR16, UR14, URZ ;  /* 0x0000000e10107290 */ /* 0x000fe4000fffe13f */
[----:B------:R-:W-:Y:S02]  /*1930*/  USEL UR30, URZ, 0x1, UP0 ;  /* 0x000000013f1e7887 */ /* 0x000fe40008000000 */
[----:B------:R-:W-:Y:S01]  /*1940*/  IMAD.IADD R2, R2, 0x1, -R5 ;  /* 0x0000000102027824 */ /* 0x000fe200078e0a05 */
[----:B------:R-:W-:Y:S01]  /*1950*/  SHF.R.S32.HI R5, RZ, 0x5, R3 ;  /* 0x00000005ff057819 */ /* 0x000fe20000011403 */
[----:B----4-:R-:W-:-:S03]  /*1960*/  ULEA UR12, UR6, UR12, 0x18 ;  /* 0x0000000c060c7291 */ /* 0x010fc6000f8ec03f */
[--C-:B------:R-:W-:Y:S01]  /*1970*/  SHF.R.S32.HI R3, RZ, 0x1f, R2.reuse ;  /* 0x0000001fff037819 */ /* 0x100fe20000011402 */
[----:B------:R-:W-:Y:S01]  /*1980*/  USHF.L.U32 UR6, UR7, 0x3, URZ ;  /* 0x0000000307067899 */ /* 0x000fe2000800063f */
[C-C-:B------:R-:W-:Y:S01]  /*1990*/  IMAD R0, R5.reuse, -0x10, -R2.reuse ;  /* 0xfffffff005007824 */ /* 0x140fe200078e0a02 */
[----:B------:R-:W-:Y:S02]  /*19a0*/  UIADD3 UR29, UR12, 0x170, URZ ;  /* 0x000001700c1d7890 */ /* 0x000fe4000fffe03f */
[----:B------:R-:W-:Y:S01]  /*19b0*/  ULOP3.LUT UR6, UR6, 0x8, URZ, 0xc0, !UPT ;  /* 0x0000000806067892 */ /* 0x000fe2000f8ec03f */
[----:B------:R-:W-:Y:S01]  /*19c0*/  IMAD.WIDE R2, R5, 0x10, R2 ;  /* 0x0000001005027825 */ /* 0x000fe200078e0202 */
[----:B------:R-:W-:Y:S02]  /*19d0*/  ULEA UR17, UR17, UR29, 0x3 ;  /* 0x0000001d11117291 */ /* 0x000fe4000f8e183f */
[----:B------:R-:W-:Y:S02]  /*19e0*/  ULOP3.LUT UR31, UR6, 0x8, URZ, 0x3c, !UPT ;  /* 0x00000008061f7892 */ /* 0x000fe4000f8e3c3f */
[----:B------:R-:W-:-:S03]  /*19f0*/  ULOP3.LUT UR18, UR6, 0x18, URZ, 0x3c, !UPT ;  /* 0x0000001806127892 */ /* 0x000fc6000f8e3c3f */
[----:B------:R-:W-:Y:S02]  /*1a00*/  ULDC UR6, c[0x0][0x284] ;  /* 0x0000a10000067ab9 */ /* 0x000fe40000000800 */
[----:B------:R-:W-:-:S05]  /*1a10*/  VIADD R0, R0, UR6 ;  /* 0x0000000600007c36 */ /* 0x000fca0008000000 */
[----:B------:R4:W-:Y:S04]  /*1a20*/  STL [R1+0x94], R0 ;  /* 0x0000940001007387 */ /* 0x0009e80000100800 */
[----:B------:R4:W-:Y:S02]  /*1a30*/  STL.64 [R1+0x98], R2 ;  /* 0x0000980201007387 */ /* 0x0009e40000100a00 */
.L_x_302:
[----:B----4-:R-:W-:Y:S01]  /*1a40*/  IMAD.U32 R0, RZ, RZ, UR30 ;  /* 0x0000001eff007e24 */ /* 0x010fe2000f8e00ff */
[----:B0-2---:R-:W4:Y:S01]  /*1a50*/  LDC R2, c[0x0][0x28c] ;  /* 0x0000a300ff027b82 */ /* 0x005f220000000800 */
[----:B------:R-:W-:Y:S01]  /*1a60*/  UMOV UR6, URZ ;  /* 0x0000003f00067c82 */ /* 0x000fe20008000000 */
[----:B------:R-:W-:Y:S02]  /*1a70*/  UMOV UR19, UR5 ;  /* 0x0000000500137c82 */ /* 0x000fe40008000000 */
[----:B------:R-:W-:-:S04]  /*1a80*/  SHF.L.U32 R0, R0, 0x1f, RZ ;  /* 0x0000001f00007819 */ /* 0x000fc800000006ff */
[----:B------:R-:W5:Y:S01]  /*1a90*/  SYNCS.PHASECHK.TRANS64.TRYWAIT P0, [UR17+-0x8], R0 ;  /* 0xfffff800ff0075a7 */ /* 0x000f620008000151 */
[----:B----4-:R-:W-:Y:S01]  /*1aa0*/  ISETP.GE.AND P1, PT, R2, 0x1, PT ;  /* 0x000000010200780c */ /* 0x010fe20003f26270 */
[----:B-----5:R-:W-:-:S12]  /*1ab0*/  @!P0 BRA `(.L_x_20) ;  /* 0x000000f400288947 */ /* 0x020fd80003800000 */
.L_x_342:
[----:B------:R0:W-:Y:S01]  /*1ac0*/  STL [R1+0x74], RZ ;  /* 0x000074ff01007387 */ /* 0x0001e20000100800 */
[----:B------:R-:W-:Y:S01]  /*1ad0*/  UMOV UR7, URZ ;  /* 0x0000003f00077c82 */ /* 0x000fe20008000000 */
[----:B------:R-:W-:Y:S01]  /*1ae0*/  UMOV UR8, URZ ;  /* 0x0000003f00087c82 */ /* 0x000fe20008000000 */
[----:B----4-:R-:W-:Y:S01]  /*1af0*/  IMAD.MOV.U32 R0, RZ, RZ, RZ ;  /* 0x000000ffff007224 */ /* 0x010fe200078e00ff */
[----:B------:R4:W-:Y:S01]  /*1b00*/  STL [R1+0x70], RZ ;  /* 0x000070ff01007387 */ /* 0x0009e20000100800 */
[----:B------:R-:W-:Y:S02]  /*1b10*/  CS2R R2, SRZ ;  /* 0x0000000000027805 */ /* 0x000fe4000001ff00 */
[----:B---3--:R-:W-:Y:S02]  /*1b20*/  CS2R R4, SRZ ;  /* 0x0000000000047805 */ /* 0x008fe4000001ff00 */
[----:B--2---:R-:W-:Y:S01]  /*1b30*/  CS2R R6, SRZ ;  /* 0x0000000000067805 */ /* 0x004fe2000001ff00 */
[----:B------:R4:W-:Y:S01]  /*1b40*/  STL [R1+0x6c], RZ ;  /* 0x00006cff01007387 */ /* 0x0009e20000100800 */
[----:B------:R-:W-:-:S02]  /*1b50*/  CS2R R8, SRZ ;  /* 0x0000000000087805 */ /* 0x000fc4000001ff00 */
[----:B0-----:R-:W-:Y:S02]  /*1b60*/  CS2R R10, SRZ ;  /* 0x00000000000a7805 */ /* 0x001fe4000001ff00 */
[----:B------:R-:W-:Y:S01]  /*1b70*/  CS2R R12, SRZ ;  /* 0x00000000000c7805 */ /* 0x000fe2000001ff00 */
[----:B------:R4:W-:Y:S01]  /*1b80*/  STL [R1+0x68], RZ ;  /* 0x000068ff01007387 */ /* 0x0009e20000100800 */
[----:B------:R-:W-:Y:S02]  /*1b90*/  CS2R R14, SRZ ;  /* 0x00000000000e7805 */ /* 0x000fe4000001ff00 */
[----:B-1----:R-:W-:Y:S02]  /*1ba0*/  CS2R R16, SRZ ;  /* 0x0000000000107805 */ /* 0x002fe4000001ff00 */
[----:B------:R-:W-:Y:S01]  /*1bb0*/  CS2R R18, SRZ ;  /* 0x0000000000127805 */ /* 0x000fe2000001ff00 */
[----:B------:R4:W-:Y:S01]  /*1bc0*/  STL [R1+0x64], RZ ;  /* 0x000064ff01007387 */ /* 0x0009e20000100800 */
[----:B------:R-:W-:-:S02]  /*1bd0*/  CS2R R20, SRZ ;  /* 0x0000000000147805 */ /* 0x000fc4000001ff00 */
[----:B------:R-:W-:Y:S02]  /*1be0*/  CS2R R22, SRZ ;  /* 0x0000000000167805 */ /* 0x000fe4000001ff00 */
[----:B------:R-:W-:Y:S01]  /*1bf0*/  CS2R R152, SRZ ;  /* 0x0000000000987805 */ /* 0x000fe2000001ff00 */
[----:B------:R4:W-:Y:S01]  /*1c00*/  STL [R1+0x60], RZ ;  /* 0x000060ff01007387 */ /* 0x0009e20000100800 */
[----:B------:R-:W-:Y:S02]  /*1c10*/  CS2R R154, SRZ ;  /* 0x00000000009a7805 */ /* 0x000fe4000001ff00 */
[----:B------:R-:W-:Y:S02]  /*1c20*/  CS2R R156, SRZ ;  /* 0x00000000009c7805 */ /* 0x000fe4000001ff00 */
        /* <DEDUP_REMOVED lines=46> */
[----:B------:R-:W-:Y:S01]  /*1f10*/  IMAD.MOV.U32 R226, RZ, RZ, RZ ;  /* 0x000000ffffe27224 */ /* 0x000fe200078e00ff */
[----:B------:R-:W-:Y:S01]  /*1f20*/  CS2R R24, SRZ ;  /* 0x0000000000187805 */ /* 0x000fe2000001ff00 */
[----:B------:R-:W-:Y:S01]  /*1f30*/  IMAD.U32 R227, RZ, RZ, UR4 ;  /* 0x00000004ffe37e24 */ /* 0x000fe2000f8e00ff */
[----:B------:R4:W-:Y:S01]  /*1f40*/  STL [R1+0x2c], RZ ;  /* 0x00002cff01007387 */ /* 0x0009e20000100800 */
[----:B------:R-:W-:Y:S02]  /*1f50*/  CS2R R26, SRZ ;  /* 0x00000000001a7805 */ /* 0x000fe4000001ff00 */
[----:B------:R-:W-:-:S02]  /*1f60*/  CS2R R28, SRZ ;  /* 0x00000000001c7805 */ /* 0x000fc4000001ff00 */
[----:B------:R-:W-:Y:S01]  /*1f70*/  CS2R R30, SRZ ;  /* 0x00000000001e7805 */ /* 0x000fe2000001ff00 */
[----:B------:R4:W-:Y:S01]  /*1f80*/  STL [R1+0x28], RZ ;  /* 0x000028ff01007387 */ /* 0x0009e20000100800 */
[----:B------:R-:W-:Y:S02]  /*1f90*/  CS2R R32, SRZ ;  /* 0x0000000000207805 */ /* 0x000fe4000001ff00 */
[----:B------:R-:W-:Y:S02]  /*1fa0*/  CS2R R34, SRZ ;  /* 0x0000000000227805 */ /* 0x000fe4000001ff00 */
[----:B------:R-:W-:Y:S01]  /*1fb0*/  CS2R R36, SRZ ;  /* 0x0000000000247805 */ /* 0x000fe2000001ff00 */
        /* <DEDUP_REMOVED lines=36> */
[----:B------:R4:W-:Y:S01]  /*2200*/  STL [R1], RZ ;  /* 0x000000ff01007387 */ /* 0x0009e20000100800 */
[----:B------:R-:W-:Y:S02]  /*2210*/  CS2R R92, SRZ ;  /* 0x00000000005c7805 */ /* 0x000fe4000001ff00 */
[----:B------:R-:W-:Y:S02]  /*2220*/  CS2R R94, SRZ ;  /* 0x00000000005e7805 */ /* 0x000fe4000001ff00 */
[----:B------:R-:W-:Y:S02]  /*2230*/  CS2R R96, SRZ ;  /* 0x0000000000607805 */ /* 0x000fe4000001ff00 */
[----:B------:R-:W-:Y:S02]  /*2240*/  CS2R R98, SRZ ;  /* 0x0000000000627805 */ /* 0x000fe4000001ff00 */
[----:B------:R-:W-:-:S02]  /*2250*/  CS2R R100, SRZ ;  /* 0x0000000000647805 */ /* 0x000fc4000001ff00 */
[----:B------:R-:W-:Y:S02]  /*2260*/  CS2R R102, SRZ ;  /* 0x0000000000667805 */ /* 0x000fe4000001ff00 */
        /* <DEDUP_REMOVED lines=23> */
[----:B------:R-:W-:Y:S01]  /*23e0*/  CS2R R150, SRZ ;  /* 0x0000000000967805 */ /* 0x000fe2000001ff00 */
[----:B----4-:R-:W-:Y:S06]  /*23f0*/  @!P1 BRA `(.L_x_21) ;  /* 0x0000001000609947 */ /* 0x010fec0003800000 */
[----:B------:R-:W-:-:S06]  /*2400*/  UISETP.NE.AND UP0, UPT, UR27, 0x3, UPT ;  /* 0x000000031b00788c */ /* 0x000fcc000bf05270 */
[----:B------:R-:W-:-:S13]  /*2410*/  PLOP3.LUT P1, PT, PT, PT, UP0, 0x80, 0x0 ;  /* 0x000000000000781c */ /* 0x000fda0003f2f008 */
[----:B------:R-:W-:Y:S05]  /*2420*/  @!P1 BRA `(.L_x_22) ;  /* 0x0000000000049947 */ /* 0x000fea0003800000 */
[----:B------:R-:W-:Y:S01]  /*2430*/  BPT.TRAP 0x1 ;  /* 0x000000040000795c */ /* 0x000fe20000300000 */
.L_x_22:
[----:B------:R-:W-:Y:S01]  /*2440*/  ULEA UR6, UR5, UR12, 0x3 ;  /* 0x0000000c05067291 */ /* 0x000fe2000f8e183f */
[----:B------:R-:W-:-:S05]  /*2450*/  IMAD.U32 R0, RZ, RZ, UR4 ;  /* 0x00000004ff007e24 */ /* 0x000fca000f8e00ff */
[----:B------:R-:W-:-:S04]  /*2460*/  SHF.L.U32 R0, R0, 0x1f, RZ ;  /* 0x0000001f00007819 */ /* 0x000fc800000006ff */
[----:B------:R0:W1:Y:S01]  /*2470*/  SYNCS.PHASECHK.TRANS64.TRYWAIT P0, [UR6], R0 ;  /* 0x00000000ff0075a7 */ /* 0x0000620008000146 */
[----:B------:R-:W-:Y:S05]  /*2480*/  @!P1 BRA `(.L_x_23) ;  /* 0x0000000000049947 */ /* 0x000fea0003800000 */
[----:B------:R-:W-:Y:S01]  /*2490*/  BPT.TRAP 0x1 ;  /* 0x000000040000795c */ /* 0x000fe20000300000 */
.L_x_23:
[----:B-1----:R-:W-:Y:S05]  /*24a0*/  @P0 BRA `(.L_x_24) ;  /* 0x0000000000080947 */ /* 0x002fea0003800000 */
[----:B------:R-:W1:Y:S02]  /*24b0*/  SYNCS.PHASECHK.TRANS64.TRYWAIT P0, [UR6], R0 ;  /* 0x00000000ff0075a7 */ /* 0x000e640008000146 */
[----:B-1----:R-:W-:Y:S05]  /*24c0*/  @!P0 BRA `(.L_x_25) ;  /* 0x000000e800bc8947 */ /* 0x002fea0003800000 */
.L_x_24:
[----:B------:R2:W-:Y:S01]  /*24d0*/  STL [R1+0x74], RZ ;  /* 0x000074ff01007387 */ /* 0x0005e20000100800 */
[----:B------:R-:W-:Y:S01]  /*24e0*/  UIADD3 UR7, UR12, 0xb280, URZ ;  /* 0x0000b2800c077890 */ /* 0x000fe2000fffe03f */
[----:B------:R-:W-:Y:S01]  /*24f0*/  WARPGROUP.ARRIVE ;  /* 0x00000000000079c5 */ /* 0x000fe20000000000 */
[----:B------:R-:W-:Y:S01]  /*2500*/  UIADD3 UR6, UR12, 0x280, URZ ;  /* 0x000002800c067890 */ /* 0x000fe2000fffe03f */
[----:B------:R2:W-:Y:S01]  /*2510*/  STL [R1+0x70], RZ ;  /* 0x000070ff01007387 */ /* 0x0005e20000100800 */
[----:B------:R-:W-:Y:S01]  /*2520*/  USHF.R.U32.HI UR7, URZ, 0x4, UR7 ;  /* 0x000000043f077899 */ /* 0x000fe20008011607 */
[----:B01----:R-:W-:Y:S01]  /*2530*/  IMAD.MOV.U32 R0, RZ, RZ, RZ ;  /* 0x000000ffff007224 */ /* 0x003fe200078e00ff */
[----:B------:R-:W-:Y:S01]  /*2540*/  USHF.R.U32.HI UR6, URZ, 0x4, UR6 ;  /* 0x000000043f067899 */ /* 0x000fe20008011606 */
[----:B------:R2:W-:Y:S01]  /*2550*/  STL [R1+0x6c], RZ ;  /* 0x00006cff01007387 */ /* 0x0005e20000100800 */
[----:B------:R-:W-:Y:S01]  /*2560*/  ULOP3.LUT UR7, UR7, 0x3fff, URZ, 0xc0, !UPT ;  /* 0x00003fff07077892 */ /* 0x000fe2000f8ec03f */
[----:B------:R-:W-:Y:S01]  /*2570*/  CS2R R2, SRZ ;  /* 0x0000000000027805 */ /* 0x000fe2000001ff00 */
[----:B------:R-:W-:Y:S01]  /*2580*/  ULOP3.LUT UR6, UR6, 0x3fff, URZ, 0xc0, !UPT ;  /* 0x00003fff06067892 */ /* 0x000fe2000f8ec03f */
[----:B------:R2:W-:Y:S01]  /*2590*/  STL [R1+0x68], RZ ;  /* 0x000068ff01007387 */ /* 0x0005e20000100800 */
[----:B------:R-:W-:Y:S01]  /*25a0*/  ULOP3.LUT UR7, UR7, 0x10000, URZ, 0xfc, !UPT ;  /* 0x0001000007077892 */ /* 0x000fe2000f8efc3f */
[----:B------:R-:W-:Y:S01]  /*25b0*/  CS2R R4, SRZ ;  /* 0x0000000000047805 */ /* 0x000fe2000001ff00 */
[----:B------:R-:W-:Y:S01]  /*25c0*/  ULOP3.LUT UR6, UR6, 0x10000, URZ, 0xfc, !UPT ;  /* 0x0001000006067892 */ /* 0x000fe2000f8efc3f */
[----:B------:R2:W-:Y:S01]  /*25d0*/  STL [R1+0x64], RZ ;  /* 0x000064ff01007387 */ /* 0x0005e20000100800 */
[----:B------:R-:W-:Y:S01]  /*25e0*/  ULEA UR10, UR5, UR7, 0x9 ;  /* 0x00000007050a7291 */ /* 0x000fe2000f8e483f */
[----:B------:R-:W-:Y:S01]  /*25f0*/  CS2R R6, SRZ ;  /* 0x0000000000067805 */ /* 0x000fe2000001ff00 */
[----:B------:R-:W-:Y:S01]  /*2600*/  ULEA UR8, UR5, UR6, 0x7 ;  /* 0x0000000605087291 */ /* 0x000fe2000f8e383f */
[----:B------:R2:W-:Y:S01]  /*2610*/  STL [R1+0x60], RZ ;  /* 0x000060ff01007387 */ /* 0x0005e20000100800 */
[----:B------:R-:W-:Y:S01]  /*2620*/  ULDC UR7, c[0x0][0x50c] ;  /* 0x0001430000077ab9 */ /* 0x000fe20000000800 */
[----:B------:R-:W-:Y:S01]  /*2630*/  UMOV UR9, 0xc0000010 ;  /* 0xc000001000097882 */ /* 0x000fe20000000000 */
[----:B------:R-:W-:Y:S01]  /*2640*/  UISETP.NE.AND UP0, UPT, UR7, 0x1, UPT ;  /* 0x000000010700788c */ /* 0x000fe2000bf05270 */
[----:B------:R2:W-:Y:S01]  /*2650*/  STL [R1+0x5c], RZ ;  /* 0x00005cff01007387 */ /* 0x0005e20000100800 */
[----:B------:R-:W-:Y:S01]  /*2660*/  UMOV UR11, 0xc0000010 ;  /* 0xc0000010000b7882 */ /* 0x000fe20000000000 */
[----:B------:R-:W-:Y:S01]  /*2670*/  UMOV UR6, 0x1 ;  /* 0x0000000100067882 */ /* 0x000fe20000000000 */
[----:B------:R-:W-:Y:S01]  /*2680*/  USEL UR7, URZ, 0x1, UP0 ;  /* 0x000000013f077887 */ /* 0x000fe20008000000 */
[----:B------:R2:W-:Y:S01]  /*2690*/  STL [R1+0x58], RZ ;  /* 0x000058ff01007387 */ /* 0x0005e20000100800 */
[----:B------:R-:W-:Y:S01]  /*26a0*/  QGMMA.64x256x32.F32.E4M3.E4M3 R24, gdesc[UR8], RZ, !UPT, gsb0 ;  /* 0x03e00000081879f3 */ /* 0x000fe2000c0008ff */
[----:B------:R-:W-:-:S02]  /*26b0*/  CS2R R8, SRZ ;  /* 0x0000000000087805 */ /* 0x000fc4000001ff00 */
[----:B------:R-:W-:Y:S01]  /*26c0*/  CS2R R10, SRZ ;  /* 0x00000000000a7805 */ /* 0x000fe2000001ff00 */
[----:B------:R2:W-:Y:S01]  /*26d0*/  STL [R1+0x54], RZ ;  /* 0x000054ff01007387 */ /* 0x0005e20000100800 */
[----:B------:R-:W-:Y:S02]  /*26e0*/  ISETP.NE.AND P0, PT, RZ, UR7, PT ;  /* 0x00000007ff007c0c */ /* 0x000fe4000bf05270 */
        /* <DEDUP_REMOVED lines=56> */
[----:B------:R-:W-:Y:S01]  /*2a70*/  CS2R R224, SRZ ;  /* 0x0000000000e07805 */ /* 0x000fe2000001ff00 */
[----:B------:R-:W-:Y:S01]  /*2a80*/  IMAD.MOV.U32 R226, RZ, RZ, RZ ;  /* 0x000000ffffe27224 */ /* 0x000fe200078e00ff */
[----:B------:R2:W-:Y:S04]  /*2a90*/  STL [R1+0x18], RZ ;  /* 0x000018ff01007387 */ /* 0x0005e80000100800 */
[----:B------:R2:W-:Y:S04]  /*2aa0*/  STL [R1+0x14], RZ ;  /* 0x000014ff01007387 */ /* 0x0005e80000100800 */
[----:B------:R2:W-:Y:S04]  /*2ab0*/  STL [R1+0x10], RZ ;  /* 0x000010ff01007387 */ /* 0x0005e80000100800 */
[----:B------:R2:W-:Y:S04]  /*2ac0*/  STL [R1+0xc], RZ ;  /* 0x00000cff01007387 */ /* 0x0005e80000100800 */
[----:B------:R2:W-:Y:S04]  /*2ad0*/  STL [R1+0x8], RZ ;  /* 0x000008ff01007387 */ /* 0x0005e80000100800 */
[----:B------:R2:W-:Y:S04]  /*2ae0*/  STL [R1+0x4], RZ ;  /* 0x000004ff01007387 */ /* 0x0005e80000100800 */
[----:B------:R2:W-:Y:S01]  /*2af0*/  STL [R1], RZ ;  /* 0x000000ff01007387 */ /* 0x0005e20000100800 */
[----:B------:R-:W-:Y:S05]  /*2b00*/  @!P0 BRA `(.L_x_26) ;  /* 0x0000000800808947 */ /* 0x000fea0003800000 */
[----:B------:R-:W-:Y:S02]  /*2b10*/  WARPGROUP.DEPBAR.LE gsb0, 0x0 ;  /* 0x00008000000079c5 */ /* 0x000fe40000010000 */
[----:B------:R-:W-:-:S01]  /*2b20*/  FADD R227, RZ, R122 ;  /* 0x0000007affe37221 */ /* 0x000fc20000000000 */
[----:B------:R-:W-:Y:S01]  /*2b30*/  FADD R226, RZ, R24 ;  /* 0x00000018ffe27221 */ /* 0x000fe20000000000 */
[----:B------:R-:W-:-:S01]  /*2b40*/  FADD R225, RZ, R25 ;  /* 0x00000019ffe17221 */ /* 0x000fc20000000000 */
[----:B------:R-:W-:Y:S01]  /*2b50*/  FADD R224, RZ, R26 ;  /* 0x0000001affe07221 */ /* 0x000fe20000000000 */
[----:B------:R-:W-:-:S01]  /*2b60*/  FADD R223, RZ, R27 ;  /* 0x0000001bffdf7221 */ /* 0x000fc20000000000 */
[----:B------:R0:W-:Y:S01]  /*2b70*/  STL [R1], R227 ;  /* 0x000000e301007387 */ /* 0x0001e20000100800 */
[----:B------:R-:W-:-:S01]  /*2b80*/  FADD R222, RZ, R28 ;  /* 0x0000001cffde7221 */ /* 0x000fc20000000000 */
[----:B------:R-:W-:Y:S01]  /*2b90*/  FADD R221, RZ, R29 ;  /* 0x0000001dffdd7221 */ /* 0x000fe20000000000 */
[----:B------:R-:W-:-:S01]  /*2ba0*/  FADD R220, RZ, R30 ;  /* 0x0000001effdc7221 */ /* 0x000fc20000000000 */
[----:B------:R-:W-:Y:S01]  /*2bb0*/  FADD R219, RZ, R31 ;  /* 0x0000001fffdb7221 */ /* 0x000fe20000000000 */
[----:B------:R-:W-:-:S01]  /*2bc0*/  FADD R218, RZ, R32 ;  /* 0x00000020ffda7221 */ /* 0x000fc20000000000 */
[----:B------:R-:W-:Y:S01]  /*2bd0*/  FADD R217, RZ, R33 ;  /* 0x00000021ffd97221 */ /* 0x000fe20000000000 */
[----:B------:R-:W-:-:S01]  /*2be0*/  FADD R216, RZ, R34 ;  /* 0x00000022ffd87221 */ /* 0x000fc20000000000 */
[----:B------:R-:W-:Y:S01]  /*2bf0*/  FADD R215, RZ, R35 ;  /* 0x00000023ffd77221 */ /* 0x000fe20000000000 */
[----:B------:R-:W-:-:S01]  /*2c00*/  FADD R214, RZ, R36 ;  /* 0x00000024ffd67221 */ /* 0x000fc20000000000 */
[----:B0-----:R-:W-:Y:S01]  /*2c10*/  FADD R227, RZ, R123 ;  /* 0x0000007bffe37221 */ /* 0x001fe20000000000 */
[----:B------:R-:W-:-:S01]  /*2c20*/  FADD R213, RZ, R37 ;  /* 0x00000025ffd57221 */ /* 0x000fc20000000000 */
[----:B------:R-:W-:Y:S01]  /*2c30*/  FADD R212, RZ, R38 ;  /* 0x00000026ffd47221 */ /* 0x000fe20000000000 */
[----:B------:R-:W-:-:S01]  /*2c40*/  FADD R211, RZ, R39 ;  /* 0x00000027ffd37221 */ /* 0x000fc20000000000 */
[----:B------:R-:W-:Y:S01]  /*2c50*/  FADD R210, RZ, R40 ;  /* 0x00000028ffd27221 */ /* 0x000fe20000000000 */
[----:B------:R0:W-:Y:S01]  /*2c60*/  STL [R1+0x4], R227 ;  /* 0x000004e301007387 */ /* 0x0001e20000100800 */
        /* <DEDUP_REMOVED lines=93> */
[----:B------:R-:W-:Y:S01]  /*3240*/  UMOV UR6, URZ ;  /* 0x0000003f00067c82 */ /* 0x000fe20008000000 */
[----:B0-----:R-:W-:-:S05]  /*3250*/  FADD R227, RZ, R130 ;  /* 0x00000082ffe37221 */ /* 0x001fca0000000000 */
[----:B------:R0:W-:Y:S02]  /*3260*/  STL [R1+0x20], R227 ;  /* 0x000020e301007387 */ /* 0x0001e40000100800 */
        /* <DEDUP_REMOVED lines=42> */
.L_x_26:
[----:B------:R-:W-:-:S04]  /*3510*/  UIADD3 UR19, UR5, 0x1, URZ ;  /* 0x0000000105137890 */ /* 0x000fc8000fffe03f */
[----:B------:R-:W-:-:S04]  /*3520*/  UISETP.NE.AND UP0, UPT, UR19, 0x16, UPT ;  /* 0x000000161300788c */ /* 0x000fc8000bf05270 */
[----:B------:R-:W-:Y:S02]  /*3530*/  USEL UR8, URZ, 0x1, UP0 ;  /* 0x000000013f087887 */ /* 0x000fe40008000000 */
[----:B------:R-:W-:Y:S02]  /*3540*/  USEL UR19, UR19, URZ, UP0 ;  /* 0x0000003f13137287 */ /* 0x000fe40008000000 */
[----:B------:R-:W-:-:S06]  /*3550*/  ULOP3.LUT UR8, UR4, UR8, URZ, 0x3c, !UPT ;  /* 0x0000000804087292 */ /* 0x000fcc000f8e3c3f */
[----:B0-----:R-:W-:Y:S01]  /*3560*/  IMAD.U32 R227, RZ, RZ, UR8 ;  /* 0x00000008ffe37e24 */ /* 0x001fe2000f8e00ff */
[----:B------:R-:W-:-:S06]  /*3570*/  UMOV UR8, 0x1 ;  /* 0x0000000100087882 */ /* 0x000fcc0000000000 */
.L_x_21:
[----:B------:R-:W-:-:S06]  /*3580*/  UISETP.GE.AND UP0, UPT, UR16, 0x1, UPT ;  /* 0x000000011000788c */ /* 0x000fcc000bf06270 */
[----:B------:R-:W-:-:S13]  /*3590*/  PLOP3.LUT P0, PT, PT, PT, UP0, 0x80, 0x0 ;  /* 0x000000000000781c */ /* 0x000fda0003f0f008 */
[----:B------:R-:W-:Y:S05]  /*35a0*/  @!P0 BRA `(.L_x_27) ;  /* 0x0000001000908947 */ /* 0x000fea0003800000 */
[----:B------:R-:W-:Y:S01]  /*35b0*/  IMAD.U32 R228, RZ, RZ, UR16 ;  /* 0x00000010ffe47e24 */ /* 0x000fe2000f8e00ff */
[----:B------:R-:W-:Y:S01]  /*35c0*/  UMOV UR24, UR5 ;  /* 0x0000000500187c82 */ /* 0x000fe20008000000 */
[----:B------:R-:W-:-:S05]  /*35d0*/  ULDC UR32, c[0x0][0x50c] ;  /* 0x0001430000207ab9 */ /* 0x000fca0000000800 */
.L_x_35:
[----:B------:R-:W-:-:S06]  /*35e0*/  UISETP.NE.AND UP0, UPT, UR27, 0x3, UPT ;  /* 0x000000031b00788c */ /* 0x000fcc000bf05270 */
[----:B------:R-:W-:-:S13]  /*35f0*/  PLOP3.LUT P1, PT, PT, PT, UP0, 0x80, 0x0 ;  /* 0x000000000000781c */ /* 0x000fda0003f2f008 */
[----:B-1---5:R-:W-:Y:S05]  /*3600*/  @!P1 BRA `(.L_x_28) ;  /* 0x0000000000049947 */ /* 0x022fea0003800000 */
[----:B------:R-:W-:Y:S01]  /*3610*/  BPT.TRAP 0x1 ;  /* 0x000000040000795c */ /* 0x000fe20000300000 */
.L_x_28:
[----:B------:R-:W-:Y:S01]  /*3620*/  ULEA UR9, UR19, UR12, 0x3 ;  /* 0x0000000c13097291 */ /* 0x000fe2000f8e183f */
[----:B------:R-:W-:-:S08]  /*3630*/  SHF.L.U32 R229, R227, 0x1f, RZ ;  /* 0x0000001fe3e57819 */ /* 0x000fd000000006ff */
[----:B------:R0:W1:Y:S01]  /*3640*/  SYNCS.PHASECHK.TRANS64.TRYWAIT P0, [UR9], R229 ;  /* 0x000000e5ff0075a7 */ /* 0x0000620008000149 */
[----:B------:R-:W-:Y:S05]  /*3650*/  @!P1 BRA `(.L_x_29) ;  /* 0x0000000000049947 */ /* 0x000fea0003800000 */
[----:B------:R-:W-:Y:S01]  /*3660*/  BPT.TRAP 0x1 ;  /* 0x000000040000795c */ /* 0x000fe20000300000 */
.L_x_29:
[----:B-1----:R-:W-:Y:S05]  /*3670*/  @P0 BRA `(.L_x_30) ;  /* 0x0000000000080947 */ /* 0x002fea0003800000 */
[----:B------:R-:W1:Y:S02]  /*3680*/  SYNCS.PHASECHK.TRANS64.TRYWAIT P0, [UR9], R229 ;  /* 0x000000e5ff0075a7 */ /* 0x000e640008000149 */
[----:B-1----:R-:W-:Y:S05]  /*3690*/  @!P0 BRA `(.L_x_31) ;  /* 0x000000d800608947 */ /* 0x002fea0003800000 */
.L_x_30:
[----:B------:R-:W-:Y:S01]  /*36a0*/  UIADD3 UR9, UR12, 0x280, URZ ;  /* 0x000002800c097890 */ /* 0x000fe2000fffe03f */
[----:B------:R-:W-:Y:S01]  /*36b0*/  WARPGROUP.ARRIVE ;  /* 0x00000000000079c5 */ /* 0x000fe20000000000 */
[----:B------:R-:W-:Y:S02]  /*36c0*/  UIADD3 UR10, UR12, 0xb280, URZ ;  /* 0x0000b2800c0a7890 */ /* 0x000fe4000fffe03f */
[----:B------:R-:W-:Y:S02]  /*36d0*/  UISETP.NE.AND UP0, UPT, UR7, URZ, UPT ;  /* 0x0000003f0700728c */ /* 0x000fe4000bf05270 */
[----:B------:R-:W-:Y:S02]  /*36e0*/  USHF.R.U32.HI UR9, URZ, 0x4, UR9 ;  /* 0x000000043f097899 */ /* 0x000fe40008011609 */
[----:B------:R-:W-:Y:S02]  /*36f0*/  USHF.R.U32.HI UR10, URZ, 0x4, UR10 ;  /* 0x000000043f0a7899 */ /* 0x000fe4000801160a */
[----:B------:R-:W-:-:S02]  /*3700*/  USEL UR8, UR8, URZ, !UP0 ;  /* 0x0000003f08087287 */ /* 0x000fc4000c000000 */
[----:B------:R-:W-:Y:S02]  /*3710*/  ULOP3.LUT UR9, UR9, 0x3fff, URZ, 0xc0, !UPT ;  /* 0x00003fff09097892 */ /* 0x000fe4000f8ec03f */
[----:B------:R-:W-:Y:S02]  /*3720*/  ULOP3.LUT UR10, UR10, 0x3fff, URZ, 0xc0, !UPT ;  /* 0x00003fff0a0a7892 */ /* 0x000fe4000f8ec03f */
[----:B------:R-:W-:Y:S02]  /*3730*/  UISETP.NE.U32.AND UP0, UPT, UR8, URZ, UPT ;  /* 0x0000003f0800728c */ /* 0x000fe4000bf05070 */
[----:B------:R-:W-:Y:S02]  /*3740*/  ULOP3.LUT UR8, UR9, 0x10000, URZ, 0xfc, !UPT ;  /* 0x0001000009087892 */ /* 0x000fe4000f8efc3f */
[----:B------:R-:W-:Y:S02]  /*3750*/  ULOP3.LUT UR10, UR10, 0x10000, URZ, 0xfc, !UPT ;  /* 0x000100000a0a7892 */ /* 0x000fe4000f8efc3f */
[----:B------:R-:W-:-:S02]  /*3760*/  ULEA UR8, UR19, UR8, 0x7 ;  /* 0x0000000813087291 */ /* 0x000fc4000f8e383f */
[----:B------:R-:W-:Y:S01]  /*3770*/  ULEA UR10, UR19, UR10, 0x9 ;  /* 0x0000000a130a7291 */ /* 0x000fe2000f8e483f */
[----:B------:R-:W-:Y:S01]  /*3780*/  UMOV UR9, 0xc0000010 ;  /* 0xc000001000097882 */ /* 0x000fe20000000000 */
[----:B------:R-:W-:Y:S01]  /*3790*/  UMOV UR11, 0xc0000010 ;  /* 0xc0000010000b7882 */ /* 0x000fe20000000000 */
[----:B------:R-:W-:-:S06]  /*37a0*/  UIADD3 UR6, UR6, 0x1, URZ ;  /* 0x0000000106067890 */ /* 0x000fcc000fffe03f */
[----:B------:R-:W-:Y:S01]  /*37b0*/  QGMMA.64x256x32.F32.E4M3.E4M3 R24, gdesc[UR8], R24, UP0, gsb0 ;  /* 0x03e00000081879f3 */ /* 0x000fe2000b800818 */
[----:B------:R-:W-:-:S04]  /*37c0*/  UISETP.NE.AND UP0, UPT, UR6, UR32, UPT ;  /* 0x000000200600728c */ /* 0x000fc8000bf05270 */
[----:B------:R-:W-:-:S06]  /*37d0*/  USEL UR7, URZ, 0x1, UP0 ;  /* 0x000000013f077887 */ /* 0x000fcc0008000000 */
[----:B------:R-:W-:Y:S01]  /*37e0*/  ISETP.NE.AND P0, PT, RZ, UR7, PT ;  /* 0x00000007ff007c0c */ /* 0x000fe2000bf05270 */
[----:B------:R-:W-:-:S12]  /*37f0*/  WARPGROUP.DEPBAR.LE gsb0, 0x1 ;  /* 0x00008000000079c5 */ /* 0x000fd80000010100 */
[----:B------:R-:W-:Y:S05]  /*3800*/  @!P0 BRA `(.L_x_32) ;  /* 0x0000000c00808947 */ /* 0x000fea0003800000 */
[----:B------:R-:W-:Y:S02]  /*3810*/  WARPGROUP.DEPBAR.LE gsb0, 0x0 ;  /* 0x00008000000079c5 */ /* 0x000fe40000010000 */
[----:B------:R-:W-:-:S01]  /*3820*/  FADD R226, R24, R226 ;  /* 0x000000e218e27221 */ /* 0x000fc20000000000 */
[----:B------:R-:W-:Y:S01]  /*3830*/  FADD R225, R25, R225 ;  /* 0x000000e119e17221 */ /* 0x000fe20000000000 */
[----:B------:R1:W-:Y:S01]  /*3840*/  STL [R1+0xa4], R227 ;  /* 0x0000a4e301007387 */ /* 0x0003e20000100800 */
[----:B------:R-:W-:-:S01]  /*3850*/  FADD R224, R26, R224 ;  /* 0x000000e01ae07221 */ /* 0x000fc20000000000 */
[----:B------:R-:W-:Y:S01]  /*3860*/  FADD R223, R27, R223 ;  /* 0x000000df1bdf7221 */ /* 0x000fe20000000000 */
[----:B------:R-:W-:-:S01]  /*3870*/  FADD R222, R28, R222 ;  /* 0x000000de1cde7221 */ /* 0x000fc20000000000 */
[----:B------:R-:W-:Y:S01]  /*3880*/  FADD R221, R29, R221 ;  /* 0x000000dd1ddd7221 */ /* 0x000fe20000000000 */
[----:B-1----:R-:W3:Y:S04]  /*3890*/  LDL.LU R227, [R1+0x30] ;  /* 0x0000300001e37983 */ /* 0x002ee80000300800 */
[----:B------:R1:W-:Y:S01]  /*38a0*/  STL [R1+0xa8], R226 ;  /* 0x0000a8e201007387 */ /* 0x0003e20000100800 */
[----:B------:R-:W-:-:S01]  /*38b0*/  FADD R220, R30, R220 ;  /* 0x000000dc1edc7221 */ /* 0x000fc20000000000 */
[----:B------:R-:W-:-:S02]  /*38c0*/  FADD R219, R31, R219 ;  /* 0x000000db1fdb7221 */ /* 0x000fc40000000000 */
[----:B-1----:R-:W4:Y:S04]  /*38d0*/  LDL.LU R226, [R1+0x2c] ;  /* 0x00002c0001e27983 */ /* 0x002f280000300800 */
[----:B------:R1:W-:Y:S01]  /*38e0*/  STL [R1+0xac], R225 ;  /* 0x0000ace101007387 */ /* 0x0003e20000100800 */
[----:B------:R-:W-:-:S03]  /*38f0*/  FADD R218, R32, R218 ;  /* 0x000000da20da7221 */ /* 0x000fc60000000000 */
[----:B-1----:R-:W2:Y:S04]  /*3900*/  LDL.LU R225, [R1+0x28] ;  /* 0x0000280001e17983 */ /* 0x002ea80000300800 */
        /* <DEDUP_REMOVED lines=9> */
[----:B------:R1:W-:Y:S04]  /*39a0*/  STL [R1+0xbc], R221 ;  /* 0x0000bcdd01007387 */ /* 0x0003e80000100800 */
        /* <DEDUP_REMOVED lines=12> */
[----:B-1----:R-:W2:Y:S01]  /*3a70*/  LDL.LU R215, [R1] ;  /* 0x0000000001d77983 */ /* 0x002ea20000300800 */
[----:B------:R-:W-:-:S01]  /*3a80*/  FADD R214, R36, R214 ;  /* 0x000000d624d67221 */ /* 0x000fc20000000000 */
[----:B------:R-:W-:Y:S01]  /*3a90*/  FADD R213, R37, R213 ;  /* 0x000000d525d57221 */ /* 0x000fe20000000000 */
[----:B------:R-:W-:-:S01]  /*3aa0*/  FADD R212, R38, R212 ;  /* 0x000000d426d47221 */ /* 0x000fc20000000000 */
[----:B------:R-:W-:Y:S01]  /*3ab0*/  FADD R211, R39, R211 ;  /* 0x000000d327d37221 */ /* 0x000fe20000000000 */
[----:B------:R-:W-:-:S01]  /*3ac0*/  FADD R210, R40, R210 ;  /* 0x000000d228d27221 */ /* 0x000fc20000000000 */
[----:B------:R-:W-:Y:S01]  /*3ad0*/  STL [R1+0xd8], R214 ;  /* 0x0000d8d601007387 */ /* 0x000fe20000100800 */
        /* <DEDUP_REMOVED lines=11> */
[----:B------:R1:W-:Y:S01]  /*3b90*/  STL [R1+0xe4], R211 ;  /* 0x0000e4d301007387 */ /* 0x0003e20000100800 */
[----:B------:R-:W-:-:S01]  /*3ba0*/  FADD R200, R50, R200 ;  /* 0x000000c832c87221 */ /* 0x000fc20000000000 */
[----:B------:R-:W-:Y:S01]  /*3bb0*/  FADD R199, R51, R199 ;  /* 0x000000c733c77221 */ /* 0x000fe20000000000 */
        /* <DEDUP_REMOVED lines=69> */
[----:B-----5:R-:W-:Y:S01]  /*4010*/  FADD R0, R121, R0 ;  /* 0x0000000079007221 */ /* 0x020fe20000000000 */
[----:B---3--:R-:W-:-:S01]  /*4020*/  FADD R227, R134, R227 ;  /* 0x000000e386e37221 */ /* 0x008fc20000000000 */
[----:B----4-:R-:W-:Y:S01]  /*4030*/  FADD R226, R133, R226 ;  /* 0x000000e285e27221 */ /* 0x010fe20000000000 */
[----:B--2---:R-:W-:-:S01]  /*4040*/  FADD R225, R132, R225 ;  /* 0x000000e184e17221 */ /* 0x004fc20000000000 */
        /* <DEDUP_REMOVED lines=9> */
[----:B------:R-:W-:-:S05]  /*40e0*/  FADD R215, R122, R215 ;  /* 0x000000d77ad77221 */ /* 0x000fca0000000000 */
[----:B------:R2:W-:Y:S04]  /*40f0*/  STL [R1], R215 ;  /* 0x000000d701007387 */ /* 0x0005e80000100800 */
[----:B------:R3:W-:Y:S04]  /*4100*/  STL [R1+0x4], R216 ;  /* 0x000004d801007387 */ /* 0x0007e80000100800 */
        /* <DEDUP_REMOVED lines=8> */
[----:B-1----:R-:W4:Y:S04]  /*4190*/  LDL.LU R211, [R1+0x34] ;  /* 0x0000340001d37983 */ /* 0x002f280000300800 */
[----:B------:R1:W-:Y:S04]  /*41a0*/  STL [R1+0x28], R225 ;  /* 0x000028e101007387 */ /* 0x0003e80000100800 */
[----:B------:R-:W4:Y:S04]  /*41b0*/  LDL.LU R212, [R1+0x38] ;  /* 0x0000380001d47983 */ /* 0x000f280000300800 */
[----:B------:R1:W-:Y:S04]  /*41c0*/  STL [R1+0x2c], R226 ;  /* 0x00002ce201007387 */ /* 0x0003e80000100800 */
[----:B------:R-:W4:Y:S04]  /*41d0*/  LDL.LU R213, [R1+0x3c] ;  /* 0x00003c0001d57983 */ /* 0x000f280000300800 */
[----:B------:R1:W-:Y:S04]  /*41e0*/  STL [R1+0x30], R227 ;  /* 0x000030e301007387 */ /* 0x0003e80000100800 */
[----:B------:R-:W4:Y:S04]  /*41f0*/  LDL.LU R214, [R1+0x40] ;  /* 0x0000400001d67983 */ /* 0x000f280000300800 */
[----:B--2---:R-:W2:Y:S04]  /*4200*/  LDL.LU R215, [R1+0x44] ;  /* 0x0000440001d77983 */ /* 0x004ea80000300800 */
[----:B---3--:R-:W3:Y:S04]  /*4210*/  LDL.LU R216, [R1+0x48] ;  /* 0x0000480001d87983 */ /* 0x008ee80000300800 */
[----:B----4-:R-:W4:Y:S04]  /*4220*/  LDL.LU R217, [R1+0x4c] ;  /* 0x00004c0001d97983 */ /* 0x010f280000300800 */
[----:B0-----:R-:W4:Y:S04]  /*4230*/  LDL.LU R218, [R1+0x50] ;  /* 0x0000500001da7983 */ /* 0x001f280000300800 */
[----:B------:R-:W4:Y:S04]  /*4240*/  LDL.LU R219, [R1+0x54] ;  /* 0x0000540001db7983 */ /* 0x000f280000300800 */
[----:B------:R-:W4:Y:S04]  /*4250*/  LDL.LU R220, [R1+0x58] ;  /* 0x0000580001dc7983 */ /* 0x000f280000300800 */
[----:B------:R-:W4:Y:S04]  /*4260*/  LDL.LU R221, [R1+0x5c] ;  /* 0x00005c0001dd7983 */ /* 0x000f280000300800 */
[----:B------:R-:W4:Y:S04]  /*4270*/  LDL.LU R222, [R1+0x60] ;  /* 0x0000600001de7983 */ /* 0x000f280000300800 */
[----:B------:R-:W4:Y:S04]  /*4280*/  LDL.LU R223, [R1+0x64] ;  /* 0x0000640001df7983 */ /* 0x000f280000300800 */
[----:B------:R-:W4:Y:S04]  /*4290*/  LDL.LU R224, [R1+0x68] ;  /* 0x0000680001e07983 */ /* 0x000f280000300800 */
[----:B-1----:R-:W4:Y:S04]  /*42a0*/  LDL.LU R225, [R1+0x6c] ;  /* 0x00006c0001e17983 */ /* 0x002f280000300800 */
[----:B------:R-:W4:Y:S04]  /*42b0*/  LDL.LU R226, [R1+0x70] ;  /* 0x0000700001e27983 */ /* 0x000f280000300800 */
[----:B------:R-:W4:Y:S01]  /*42c0*/  LDL.LU R227, [R1+0x74] ;  /* 0x0000740001e37983 */ /* 0x000f220000300800 */
[----:B------:R-:W-:-:S05]  /*42d0*/  FADD R211, R135, R211 ;  /* 0x000000d387d37221 */ /* 0x000fca0000000000 */
[----:B------:R0:W-:Y:S01]  /*42e0*/  STL [R1+0x34], R211 ;  /* 0x000034d301007387 */ /* 0x0001e20000100800 */
[----:B------:R-:W-:-:S03]  /*42f0*/  FADD R212, R136, R212 ;  /* 0x000000d488d47221 */ /* 0x000fc60000000000 */
[----:B0-----:R1:W5:Y:S01]  /*4300*/  LDL.LU R211, [R1+0xe4] ;  /* 0x0000e40001d37983 */ /* 0x0013620000300800 */
[----:B------:R-:W-:-:S03]  /*4310*/  FADD R213, R137, R213 ;  /* 0x000000d589d57221 */ /* 0x000fc60000000000 */
[----:B------:R0:W-:Y:S01]  /*4320*/  STL [R1+0x38], R212 ;  /* 0x000038d401007387 */ /* 0x0001e20000100800 */
[----:B------:R-:W-:-:S01]  /*4330*/  FADD R214, R138, R214 ;  /* 0x000000d68ad67221 */ /* 0x000fc20000000000 */
[----:B--2---:R-:W-:Y:S02]  /*4340*/  FADD R215, R139, R215 ;  /* 0x000000d78bd77221 */ /* 0x004fe40000000000 */
[----:B0-----:R1:W5:Y:S01]  /*4350*/  LDL.LU R212, [R1+0xe0] ;  /* 0x0000e00001d47983 */ /* 0x0013620000300800 */
[----:B---3--:R-:W-:-:S03]  /*4360*/  FADD R216, R140, R216 ;  /* 0x000000d88cd87221 */ /* 0x008fc60000000000 */
[----:B------:R0:W-:Y:S01]  /*4370*/  STL [R1+0x3c], R213 ;  /* 0x00003cd501007387 */ /* 0x0001e20000100800 */
[----:B----4-:R-:W-:-:S03]  /*4380*/  FADD R217, R141, R217 ;  /* 0x000000d98dd97221 */ /* 0x010fc60000000000 */
[----:B0-----:R1:W5:Y:S01]  /*4390*/  LDL.LU R213, [R1+0xdc] ;  /* 0x0000dc0001d57983 */ /* 0x0013620000300800 */
[----:B------:R-:W-:-:S03]  /*43a0*/  FADD R218, R142, R218 ;  /* 0x000000da8eda7221 */ /* 0x000fc60000000000 */
[----:B------:R0:W-:Y:S01]  /*43b0*/  STL [R1+0x40], R214 ;  /* 0x000040d601007387 */ /* 0x0001e20000100800 */
[----:B------:R-:W-:-:S01]  /*43c0*/  FADD R219, R143, R219 ;  /* 0x000000db8fdb7221 */ /* 0x000fc20000000000 */
[----:B------:R-:W-:Y:S02]  /*43d0*/  FADD R220, R144, R220 ;  /* 0x000000dc90dc7221 */ /* 0x000fe40000000000 */
[----:B0-----:R1:W5:Y:S04]  /*43e0*/  LDL.LU R214, [R1+0xd8] ;  /* 0x0000d80001d67983 */ /* 0x0013680000300800 */
[----:B------:R0:W-:Y:S01]  /*43f0*/  STL [R1+0x44], R215 ;  /* 0x000044d701007387 */ /* 0x0001e20000100800 */
[----:B------:R-:W-:-:S01]  /*4400*/  FADD R221, R145, R221 ;  /* 0x000000dd91dd7221 */ /* 0x000fc20000000000 */
[----:B------:R-:W-:-:S02]  /*4410*/  FADD R222, R146, R222 ;  /* 0x000000de92de7221 */ /* 0x000fc40000000000 */
[----:B0-----:R1:W5:Y:S04]  /*4420*/  LDL.LU R215, [R1+0xd4] ;  /* 0x0000d40001d77983 */ /* 0x0013680000300800 */
[----:B------:R0:W-:Y:S01]  /*4430*/  STL [R1+0x48], R216 ;  /* 0x000048d801007387 */ /* 0x0001e20000100800 */
[----:B------:R-:W-:-:S03]  /*4440*/  FADD R223, R147, R223 ;  /* 0x000000df93df7221 */ /* 0x000fc60000000000 */
        /* <DEDUP_REMOVED lines=13> */
[----:B------:R0:W-:Y:S04]  /*4520*/  STL [R1+0x5c], R221 ;  /* 0x00005cdd01007387 */ /* 0x0001e80000100800 */
        /* <DEDUP_REMOVED lines=12> */
[----:B0-----:R1:W5:Y:S01]  /*45f0*/  LDL.LU R227, [R1+0xa4] ;  /* 0x0000a40001e37983 */ /* 0x0013620000300800 */
[----:B------:R-:W-:-:S05]  /*4600*/  UMOV UR6, URZ ;  /* 0x0000003f00067c82 */ /* 0x000fca0008000000 */
.L_x_32:
[----:B------:R-:W-:Y:S05]  /*4610*/  @!P1 BRA `(.L_x_33) ;  /* 0x0000000000049947 */ /* 0x000fea0003800000 */
[----:B------:R-:W-:Y:S01]  /*4620*/  BPT.TRAP 0x1 ;  /* 0x000000040000795c */ /* 0x000fe20000300000 */
.L_x_33:
[----:B------:R3:W-:Y:S04]  /*4630*/  STL [R1+0xa8], R2 ;  /* 0x0000a80201007387 */ /* 0x0007e80000100800 */
[----:B---3--:R-:W3:Y:S04]  /*4640*/  LDL R2, [R1+0x78] ;  /* 0x0000780001027983 */ /* 0x008ee80000100800 */
[----:B-----5:R4:W-:Y:S04]  /*4650*/  STL [R1+0xa4], R0 ;  /* 0x0000a40001007387 */ /* 0x0209e80000100800 */
[----:B----4-:R-:W4:Y:S01]  /*4660*/  LDL R0, [R1+0x80] ;  /* 0x0000800001007983 */ /* 0x010f220000100800 */
[----:B0-----:R-:W-:Y:S01]  /*4670*/  IMAD.U32 R229, RZ, RZ, UR24 ;  /* 0x00000018ffe57e24 */ /* 0x001fe2000f8e00ff */
[----:B---3--:R-:W-:-:S02]  /*4680*/  ISETP.NE.AND P0, PT, R2, RZ, PT ;  /* 0x000000ff0200720c */ /* 0x008fc40003f05270 */
[----:B------:R0:W5:Y:S11]  /*4690*/  LDL.LU R2, [R1+0xa8] ;  /* 0x0000a80001027983 */ /* 0x0001760000300800 */
[----:B------:R-:W-:-:S05]  /*46a0*/  @P0 LEA R229, R229, UR12, 0x3 ;  /* 0x0000000ce5e50c11 */ /* 0x000fca000f8e18ff */
[----:B------:R-:W-:-:S05]  /*46b0*/  @P0 VIADD R229, R229, 0xb0 ;  /* 0x000000b0e5e50836 */ /* 0x000fca0000000000 */
[----:B----4-:R-:W-:Y:S02]  /*46c0*/  @P0 PRMT R229, R0, 0x654, R229 ;  /* 0x0000065400e50816 */ /* 0x010fe400000000e5 */
[----:B------:R0:W5:Y:S01]  /*46d0*/  LDL.LU R0, [R1+0xa4] ;  /* 0x0000a40001007983 */ /* 0x0001620000300800 */
[----:B------:R-:W-:Y:S01]  /*46e0*/  UISETP.GT.U32.AND UP0, UPT, UR13, 0x1, UPT ;  /* 0x000000010d00788c */ /* 0x000fe2000bf04070 */
[----:B------:R0:W-:Y:S05]  /*46f0*/  @P0 SYNCS.ARRIVE.TRANS64.RED.A1T0 RZ, [R229+URZ], RZ ;  /* 0x000000ffe5ff09a7 */ /* 0x0001ea000810043f */
[----:B------:R-:W-:-:S13]  /*4700*/  PLOP3.LUT P0, PT, PT, PT, UP0, 0x80, 0x0 ;  /* 0x000000000000781c */ /* 0x000fda0003f0f008 */
[----:B0-----:R-:W-:Y:S05]  /*4710*/  @P0 BRA `(.L_x_34) ;  /* 0x0000000000040947 */ /* 0x001fea0003800000 */
[----:B------:R-:W-:Y:S01]  /*4720*/  BPT.TRAP 0x1 ;  /* 0x000000040000795c */ /* 0x000fe20000300000 */
.L_x_34:
[----:B------:R-:W-:Y:S01]  /*4730*/  UIADD3 UR19, UR19, 0x1, URZ ;  /* 0x0000000113137890 */ /* 0x000fe2000fffe03f */
[C---:B------:R-:W-:Y:S01]  /*4740*/  ISETP.GT.AND P0, PT, R228.reuse, 0x1, PT ;  /* 0x00000001e400780c */ /* 0x040fe20003f04270 */
[----:B------:R-:W-:Y:S01]  /*4750*/  UIADD3 UR24, UR24, 0x1, URZ ;  /* 0x0000000118187890 */ /* 0x000fe2000fffe03f */
[----:B------:R-:W-:Y:S01]  /*4760*/  VIADD R228, R228, 0xffffffff ;  /* 0xffffffffe4e47836 */ /* 0x000fe20000000000 */
[----:B------:R-:W-:Y:S02]  /*4770*/  UISETP.NE.AND UP0, UPT, UR19, 0x16, UPT ;  /* 0x000000161300788c */ /* 0x000fe4000bf05270 */
[----:B------:R-:W-:Y:S02]  /*4780*/  UISETP.NE.AND UP1, UPT, UR24, 0x16, UPT ;  /* 0x000000161800788c */ /* 0x000fe4000bf25270 */
[----:B------:R-:W-:Y:S02]  /*4790*/  USEL UR8, URZ, 0x1, UP0 ;  /* 0x000000013f087887 */ /* 0x000fe40008000000 */
[----:B------:R-:W-:-:S02]  /*47a0*/  USEL UR19, UR19, URZ, UP0 ;  /* 0x0000003f13137287 */ /* 0x000fc40008000000 */
[----:B------:R-:W-:Y:S02]  /*47b0*/  USEL UR24, UR24, URZ, UP1 ;  /* 0x0000003f18187287 */ /* 0x000fe40008800000 */
[----:B------:R-:W-:Y:S01]  /*47c0*/  LOP3.LUT R227, R227, UR8, RZ, 0x3c, !PT ;  /* 0x00000008e3e37c12 */ /* 0x000fe2000f8e3cff */
[----:B------:R-:W-:Y:S01]  /*47d0*/  UMOV UR8, 0x1 ;  /* 0x0000000100087882 */ /* 0x000fe20000000000 */
[----:B------:R-:W-:Y:S08]  /*47e0*/  @P0 BRA `(.L_x_35) ;  /* 0xffffffec007c0947 */ /* 0x000ff0000383ffff */
.L_x_27:
[----:B------:R-:W-:-:S04]  /*47f0*/  UISETP.NE.AND UP0, UPT, UR6, URZ, UPT ;  /* 0x0000003f0600728c */ /* 0x000fc8000bf05270 */
[----:B------:R-:W-:-:S06]  /*4800*/  USEL UR6, URZ, 0x1, !UP0 ;  /* 0x000000013f067887 */ /* 0x000fcc000c000000 */
[----:B------:R-:W-:-:S13]  /*4810*/  ISETP.NE.AND P0, PT, RZ, UR6, PT ;  /* 0x00000006ff007c0c */ /* 0x000fda000bf05270 */
[----:B------:R-:W-:Y:S05]  /*4820*/  @!P0 BRA `(.L_x_36) ;  /* 0x0000000c00dc8947 */ /* 0x000fea0003800000 */
[----:B------:R-:W3:Y:S04]  /*4830*/  LDL.LU R227, [R1+0x74] ;  /* 0x0000740001e37983 */ /* 0x000ee80000300800 */
[----:B---3--:R0:W-:Y:S04]  /*4840*/  STL [R1+0xa4], R227 ;  /* 0x0000a4e301007387 */ /* 0x0081e80000100800 */
[----:B0-----:R-:W3:Y:S04]  /*4850*/  LDL.LU R227, [R1+0x70] ;  /* 0x0000700001e37983 */ /* 0x001ee80000300800 */
        /* <DEDUP_REMOVED lines=55> */
[----:B0-----:R-:W3:Y:S01]  /*4bd0*/  LDL.LU R227, [R1] ;  /* 0x0000000001e37983 */ /* 0x001ee20000300800 */
[----:B------:R-:W-:-:S02]  /*4be0*/  WARPGROUP.DEPBAR.LE gsb0, 0x0 ;  /* 0x00008000000079c5 */ /* 0x000fc40000010000 */
[----:B------:R-:W-:Y:S01]  /*4bf0*/  FADD R226, R24, R226 ;  /* 0x000000e218e27221 */ /* 0x000fe20000000000 */
        /* <DEDUP_REMOVED lines=95> */
[----:B-----5:R-:W-:Y:S01]  /*51f0*/  FADD R2, R120, R2 ;  /* 0x0000000278027221 */ /* 0x020fe20000000000 */
[----:B------:R-:W-:Y:S01]  /*5200*/  FADD R0, R121, R0 ;  /* 0x0000000079007221 */ /* 0x000fe20000000000 */
[----:B---3--:R-:W-:-:S05]  /*5210*/  FADD R227, R122, R227 ;  /* 0x000000e37ae37221 */ /* 0x008fca0000000000 */
[----:B------:R0:W-:Y:S04]  /*5220*/  STL [R1], R227 ;  /* 0x000000e301007387 */ /* 0x0001e80000100800 */
[----:B0-----:R-:W3:Y:S02]  /*5230*/  LDL.LU R227, [R1+0x114] ;  /* 0x0001140001e37983 */ /* 0x001ee40000300800 */
[----:B---3--:R-:W-:-:S05]  /*5240*/  FADD R227, R123, R227 ;  /* 0x000000e37be37221 */ /* 0x008fca0000000000 */
[----:B------:R0:W-:Y:S04]  /*5250*/  STL [R1+0x4], R227 ;  /* 0x000004e301007387 */ /* 0x0001e80000100800 */
        /* <DEDUP_REMOVED lines=83> */
[----:B------:R0:W-:Y:S02]  /*5790*/  STL [R1+0x74], R227 ;  /* 0x000074e301007387 */ /* 0x0001e40000100800 */
.L_x_36:
[----:B0-----:R-:W-:-:S04]  /*57a0*/  IMAD.U32 R227, RZ, RZ, UR31 ;  /* 0x0000001fffe37e24 */ /* 0x001fc8000f8e00ff */
[----:B------:R0:W-:Y:S01]  /*57b0*/  SYNCS.ARRIVE.TRANS64.A1T0 RZ, [R227+UR29], RZ ;  /* 0x000000ffe3ff79a7 */ /* 0x0001e2000810001d */
[----:B------:R-:W-:Y:S02]  /*57c0*/  WARPGROUP.DEPBAR.LE gsb0, 0x0 ;  /* 0x00008000000079c5 */ /* 0x000fe40000010000 */
[----:B------:R-:W3:Y:S02]  /*57d0*/  LDC R24, c[0x0][0x28c] ;  /* 0x0000a300ff187b82 */ /* 0x000ee40000000800 */
[----:B---3--:R-:W-:-:S13]  /*57e0*/  ISETP.GE.AND P0, PT, R24, 0x1, PT ;  /* 0x000000011800780c */ /* 0x008fda0003f06270 */
[----:B0-----:R-:W-:Y:S05]  /*57f0*/  @!P0 BRA `(.L_x_37) ;  /* 0x0000000000608947 */ /* 0x001fea0003800000 */
[----:B------:R-:W-:-:S06]  /*5800*/  UISETP.NE.AND UP0, UPT, UR27, 0x3, UPT ;  /* 0x000000031b00788c */ /* 0x000fcc000bf05270 */
[----:B------:R-:W-:-:S13]  /*5810*/  PLOP3.LUT P0, PT, PT, PT, UP0, 0x80, 0x0 ;  /* 0x000000000000781c */ /* 0x000fda0003f0f008 */
[----:B------:R-:W-:Y:S05]  /*5820*/  @!P0 BRA `(.L_x_38) ;  /* 0x0000000000048947 */ /* 0x000fea0003800000 */
[----:B------:R-:W-:Y:S01]  /*5830*/  BPT.TRAP 0x1 ;  /* 0x000000040000795c */ /* 0x000fe20000300000 */
.L_x_38:
[----:B-----5:R0:W-:Y:S04]  /*5840*/  STL [R1+0xa4], R0 ;  /* 0x0000a40001007387 */ /* 0x0201e80000100800 */
[----:B------:R-:W3:Y:S04]  /*5850*/  LDL R227, [R1+0x80] ;  /* 0x0000800001e37983 */ /* 0x000ee80000100800 */
[----:B0-----:R-:W4:Y:S02]  /*5860*/  LDL R0, [R1+0x78] ;  /* 0x0000780001007983 */ /* 0x001f240000100800 */
[----:B----4-:R-:W-:-:S02]  /*5870*/  ISETP.NE.AND P0, PT, R0, RZ, PT ;  /* 0x000000ff0000720c */ /* 0x010fc40003f05270 */
[----:B------:R0:W5:Y:S11]  /*5880*/  LDL.LU R0, [R1+0xa4] ;  /* 0x0000a40001007983 */ /* 0x0001760000300800 */
[----:B------:R-:W-:-:S05]  /*5890*/  VOTEU.ANY UP0, P0 ;  /* 0x00000000003f7886 */ /* 0x000fca0000000100 */
[----:B------:R-:W-:-:S06]  /*58a0*/  @UP0 UIADD3 UR6, UR16, UR5, URZ ;  /* 0x0000000510060290 */ /* 0x000fcc000fffe03f */
[----:B------:R-:W-:-:S04]  /*58b0*/  IMAD.U32 R24, RZ, RZ, UR6 ;  /* 0x00000006ff187e24 */ /* 0x000fc8000f8e00ff */
[----:B------:R-:W-:-:S04]  /*58c0*/  @P0 IMAD.WIDE.U32 R24, R24, -0x45d1745d, RZ ;  /* 0xba2e8ba318180825 */ /* 0x000fc800078e00ff */
[----:B------:R-:W-:Y:S01]  /*58d0*/  IMAD.U32 R27, RZ, RZ, UR6 ;  /* 0x00000006ff1b7e24 */ /* 0x000fe2000f8e00ff */
[----:B------:R-:W-:-:S05]  /*58e0*/  @P0 SHF.R.U32.HI R24, RZ, 0x4, R25 ;  /* 0x00000004ff180819 */ /* 0x000fca0000011619 */
[----:B------:R-:W-:-:S05]  /*58f0*/  @P0 IMAD R24, R24, -0x16, R27 ;  /* 0xffffffea18180824 */ /* 0x000fca00078e021b */
[----:B------:R-:W-:Y:S01]  /*5900*/  @P0 LEA R24, R24, UR12, 0x3 ;  /* 0x0000000c18180c11 */ /* 0x000fe2000f8e18ff */
[----:B------:R-:W-:-:S04]  /*5910*/  UISETP.GT.U32.AND UP0, UPT, UR13, 0x1, UPT ;  /* 0x000000010d00788c */ /* 0x000fc8000bf04070 */
[----:B------:R-:W-:-:S05]  /*5920*/  @P0 VIADD R24, R24, 0xb0 ;  /* 0x000000b018180836 */ /* 0x000fca0000000000 */
[----:B---3--:R-:W-:-:S04]  /*5930*/  @P0 PRMT R24, R227, 0x654, R24 ;  /* 0x00000654e3180816 */ /* 0x008fc80000000018 */
[----:B------:R0:W-:Y:S01]  /*5940*/  @P0 SYNCS.ARRIVE.TRANS64.RED.A1T0 RZ, [R24+URZ], RZ ;  /* 0x000000ff18ff09a7 */ /* 0x0001e2000810043f */
[----:B------:R-:W-:-:S13]  /*5950*/  PLOP3.LUT P0, PT, PT, PT, UP0, 0x80, 0x0 ;  /* 0x000000000000781c */ /* 0x000fda0003f0f008 */
[----:B0-----:R-:W-:Y:S05]  /*5960*/  @P0 BRA `(.L_x_37) ;  /* 0x0000000000040947 */ /* 0x001fea0003800000 */
[----:B------:R-:W-:Y:S01]  /*5970*/  BPT.TRAP 0x1 ;  /* 0x000000040000795c */ /* 0x000fe20000300000 */
.L_x_37:
[----:B------:R-:W0:Y:S01]  /*5980*/  S2R R25, SR_TID.X ;  /* 0x0000000000197919 */ /* 0x000e220000002100 */
[----:B------:R-:W-:Y:S01]  /*5990*/  IMAD.U32 R24, RZ, RZ, UR30 ;  /* 0x0000001eff187e24 */ /* 0x000fe2000f8e00ff */
[----:B------:R-:W-:Y:S01]  /*59a0*/  UIADD3 UR5, UR28, UR5, URZ ;  /* 0x000000051c057290 */ /* 0x000fe2000fffe03f */
[----:B------:R-:W3:Y:S01]  /*59b0*/  LDC R35, c[0x0][0x288] ;  /* 0x0000a200ff237b82 */ /* 0x000ee20000000800 */
[----:B------:R-:W-:Y:S02]  /*59c0*/  UISETP.GE.U32.AND UP1, UPT, UR28, 0x16, UPT ;  /* 0x000000161c00788c */ /* 0x000fe4000bf26070 */
[----:B------:R-:W-:Y:S01]  /*59d0*/  SHF.L.U32 R24, R24, 0x1f, RZ ;  /* 0x0000001f18187819 */ /* 0x000fe200000006ff */
[----:B------:R-:W-:Y:S02]  /*59e0*/  UISETP.GT.U32.AND UP0, UPT, UR5, 0x15, UPT ;  /* 0x000000150500788c */ /* 0x000fe4000bf04070 */
[----:B------:R-:W-:Y:S01]  /*59f0*/  UIMAD.WIDE.U32 UR6, UR5, -0x45d1745d, URZ ;  /* 0xba2e8ba3050678a5 */ /* 0x000fe2000f8e003f */
[----:B------:R-:W4:Y:S01]  /*5a00*/  SYNCS.PHASECHK.TRANS64.TRYWAIT P0, [UR17+0x8], R24 ;  /* 0x00000818ff0075a7 */ /* 0x000f220008000151 */
[----:B------:R-:W-:-:S02]  /*5a10*/  UISETP.LT.U32.AND UP0, UPT, UR28, 0x16, UP0 ;  /* 0x000000161c00788c */ /* 0x000fc40008701070 */
[----:B------:R-:W-:Y:S02]  /*5a20*/  USHF.R.U32.HI UR6, URZ, 0x4, UR7 ;  /* 0x000000043f067899 */ /* 0x000fe40008011607 */
[----:B------:R-:W-:Y:S02]  /*5a30*/  USEL UR8, URZ, 0x1, !UP0 ;  /* 0x000000013f087887 */ /* 0x000fe4000c000000 */
[----:B------:R-:W-:Y:S02]  /*5a40*/  UIMAD UR5, UR6, -0x16, UR5 ;  /* 0xffffffea060578a4 */ /* 0x000fe4000f8e0205 */
[----:B------:R-:W-:-:S04]  /*5a50*/  ULOP3.LUT UR4, UR4, UR8, URZ, 0x3c, !UPT ;  /* 0x0000000804047292 */ /* 0x000fc8000f8e3c3f */
[----:B------:R-:W-:Y:S01]  /*5a60*/  @UP1 ULOP3.LUT UR4, UR4, 0x1, UR6, 0x78, !UPT ;  /* 0x0000000104041892 */ /* 0x000fe2000f8e7806 */
[----:B0-----:R-:W-:-:S04]  /*5a70*/  SHF.R.S32.HI R26, RZ, 0x1f, R25 ;  /* 0x0000001fff1a7819 */ /* 0x001fc80000011419 */
[----:B------:R-:W-:-:S04]  /*5a80*/  LEA.HI R26, R26, R25, RZ, 0x7 ;  /* 0x000000191a1a7211 */ /* 0x000fc800078f38ff */
[----:B------:R-:W-:-:S05]  /*5a90*/  LOP3.LUT R26, R26, 0xffffff80, RZ, 0xc0, !PT ;  /* 0xffffff801a1a7812 */ /* 0x000fca00078ec0ff */
[----:B------:R-:W-:-:S05]  /*5aa0*/  IMAD.IADD R26, R25, 0x1, -R26 ;  /* 0x00000001191a7824 */ /* 0x000fca00078e0a1a */
[----:B------:R-:W-:-:S04]  /*5ab0*/  SHF.R.S32.HI R25, RZ, 0x1f, R26 ;  /* 0x0000001fff197819 */ /* 0x000fc8000001141a */
[----:B------:R-:W-:-:S04]  /*5ac0*/  LEA.HI R25, R25, R26, RZ, 0x2 ;  /* 0x0000001a19197211 */ /* 0x000fc800078f10ff */
[----:B------:R-:W-:-:S05]  /*5ad0*/  LOP3.LUT R25, R25, 0xfffffffc, RZ, 0xc0, !PT ;  /* 0xfffffffc19197812 */ /* 0x000fca00078ec0ff */
[----:B------:R-:W-:-:S04]  /*5ae0*/  IMAD.IADD R40, R26, 0x1, -R25 ;  /* 0x000000011a287824 */ /* 0x000fc800078e0a19 */
[----:B------:R-:W-:Y:S01]  /*5af0*/  IMAD.SHL.U32 R32, R40, 0x2, RZ ;  /* 0x0000000228207824 */ /* 0x000fe200078e00ff */
[----:B---34-:R-:W-:Y:S06]  /*5b00*/  @!P0 BRA `(.L_x_39) ;  /* 0x000000b400648947 */ /* 0x018fec0003800000 */
.L_x_343:
[----:B-----5:R3:W-:Y:S01]  /*5b10*/  STL [R1+0xa8], R2 ;  /* 0x0000a80201007387 */ /* 0x0207e20000100800 */
[----:B------:R-:W-:Y:S01]  /*5b20*/  ULDC UR8, c[0x0][0x284] ;  /* 0x0000a10000087ab9 */ /* 0x000fe20000000800 */
[----:B------:R-:W-:Y:S01]  /*5b30*/  SHF.R.S32.HI R33, RZ, 0x1f, R32 ;  /* 0x0000001fff217819 */ /* 0x000fe20000011420 */
[----:B------:R-:W-:Y:S01]  /*5b40*/  ULDC.64 UR6, c[0x0][0x5d0] ;  /* 0x0001740000067ab9 */ /* 0x000fe20000000a00 */
[----:B---3--:R-:W3:Y:S04]  /*5b50*/  LDL.LU R2, [R1+0x90] ;  /* 0x0000900001027983 */ /* 0x008ee80000300800 */
[----:B------:R4:W-:Y:S04]  /*5b60*/  STL [R1+0xa4], R0 ;  /* 0x0000a40001007387 */ /* 0x0009e80000100800 */
[----:B------:R-:W2:Y:S04]  /*5b70*/  LDL R227, [R1+0x7c] ;  /* 0x00007c0001e37983 */ /* 0x000ea80000100800 */
[----:B----4-:R-:W4:Y:S01]  /*5b80*/  LDL R0, [R1+0x8c] ;  /* 0x00008c0001007983 */ /* 0x010f220000100800 */
[----:B---3--:R-:W-:-:S03]  /*5b90*/  IMAD.SHL.U32 R37, R2, 0x100, RZ ;  /* 0x0000010002257824 */ /* 0x008fc600078e00ff */
[----:B------:R3:W5:Y:S01]  /*5ba0*/  LDL.LU R2, [R1+0xa8] ;  /* 0x0000a80001027983 */ /* 0x0007620000300800 */
[----:B----4-:R-:W-:-:S03]  /*5bb0*/  IMAD.SHL.U32 R34, R0, 0x40, RZ ;  /* 0x0000004000227824 */ /* 0x010fc600078e00ff */
[----:B------:R3:W5:Y:S02]  /*5bc0*/  LDL.LU R0, [R1+0xa4] ;  /* 0x0000a40001007983 */ /* 0x0007640000300800 */
[----:B------:R-:W-:Y:S02]  /*5bd0*/  ISETP.GE.AND P0, PT, R34, UR8, PT ;  /* 0x0000000822007c0c */ /* 0x000fe4000bf06270 */
[----:B--2---:R-:W-:Y:S02]  /*5be0*/  SHF.R.S32.HI R38, RZ, 0x1f, R227 ;  /* 0x0000001fff267819 */ /* 0x004fe400000114e3 */
[----:B------:R-:W-:Y:S01]  /*5bf0*/  ISETP.GE.OR P0, PT, R37, R35, P0 ;  /* 0x000000232500720c */ /* 0x000fe20000706670 */
[----:B0-----:R-:W-:-:S04]  /*5c00*/  IMAD.WIDE.U32 R24, R227, UR6, R32 ;  /* 0x00000006e3187c25 */ /* 0x001fc8000f8e0020 */
[----:B------:R-:W-:Y:S01]  /*5c10*/  IMAD R26, R38, UR6, RZ ;  /* 0x00000006261a7c24 */ /* 0x000fe2000f8e02ff */
[----:B------:R-:W-:Y:S02]  /*5c20*/  SHF.R.S32.HI R36, RZ, 0x1f, R37 ;  /* 0x0000001fff247819 */ /* 0x000fe40000011425 */
[----:B------:R-:W-:Y:S01]  /*5c30*/  IADD3 R24, P1, R37, R24, RZ ;  /* 0x0000001825187210 */ /* 0x000fe20007f3e0ff */
[----:B------:R-:W-:-:S05]  /*5c40*/  IMAD R27, R227, UR7, R26 ;  /* 0x00000007e31b7c24 */ /* 0x000fca000f8e021a */
[----:B------:R-:W-:Y:S01]  /*5c50*/  IADD3.X R25, R36, R25, R27, P1, !PT ;  /* 0x0000001924197210 */ /* 0x000fe20000ffe41b */
[----:B---3--:R-:W-:Y:S06]  /*5c60*/  @P0 BRA `(.L_x_40) ;  /* 0x0000008c00cc0947 */ /* 0x008fec0003800000 */
[----:B------:R0:W-:Y:S01]  /*5c70*/  STL.64 [R1+0xb0], R4 ;  /* 0x0000b00401007387 */ /* 0x0001e20000100a00 */
[----:B------:R-:W2:Y:S01]  /*5c80*/  LDC.64 R28, c[0x0][0x5c8] ;  /* 0x00017200ff1c7b82 */ /* 0x000ea20000000a00 */
[----:B------:R-:W-:Y:S02]  /*5c90*/  ULDC.64 UR6, c[0x0][0x5c0] ;  /* 0x0001700000067ab9 */ /* 0x000fe40000000a00 */
[----:B0-----:R-:W3:Y:S04]  /*5ca0*/  LDL.64 R4, [R1+0x98] ;  /* 0x0000980001047983 */ /* 0x001ee80000100a00 */
[----:B-----5:R0:W-:Y:S04]  /*5cb0*/  STL [R1+0xa8], R2 ;  /* 0x0000a80201007387 */ /* 0x0201e80000100800 */
[----:B0-----:R-:W3:Y:S04]  /*5cc0*/  LDL.LU R2, [R1+0x8c] ;  /* 0x00008c0001027983 */ /* 0x001ee80000300800 */
[----:B------:R0:W-:Y:S04]  /*5cd0*/  STL [R1+0xa4], R0 ;  /* 0x0000a40001007387 */ /* 0x0001e80000100800 */
[----:B0-----:R-:W4:Y:S01]  /*5ce0*/  LDL R0, [R1+0x94] ;  /* 0x0000940001007983 */ /* 0x001f220000100800 */
[----:B---3--:R-:W-:-:S03]  /*5cf0*/  IMAD.WIDE R30, R2, 0x40, R4 ;  /* 0x00000040021e7825 */ /* 0x008fc600078e0204 */
[----:B------:R0:W5:Y:S04]  /*5d00*/  LDL.LU.64 R4, [R1+0xb0] ;  /* 0x0000b00001047983 */ /* 0x0001680000300a00 */
[----:B------:R0:W5:Y:S01]  /*5d10*/  LDL.LU R2, [R1+0xa8] ;  /* 0x0000a80001027983 */ /* 0x0001620000300800 */
[-C--:B--2---:R-:W-:Y:S02]  /*5d20*/  IMAD R26, R31, R28.reuse, RZ ;  /* 0x0000001c1f1a7224 */ /* 0x084fe400078e02ff */
[----:B------:R-:W-:-:S04]  /*5d30*/  IMAD.WIDE.U32 R24, R30, R28, R24 ;  /* 0x0000001c1e187225 */ /* 0x000fc800078e0018 */
[----:B------:R-:W-:Y:S01]  /*5d40*/  IMAD R27, R30, R29, R26 ;  /* 0x0000001d1e1b7224 */ /* 0x000fe200078e021a */
[----:B------:R-:W-:Y:S01]  /*5d50*/  LEA R26, P0, R28, R24, 0x3 ;  /* 0x000000181c1a7211 */ /* 0x000fe200078018ff */
[----:B----4-:R-:W-:Y:S01]  /*5d60*/  IMAD.IADD R39, R0, 0x1, -R34 ;  /* 0x0000000100277824 */ /* 0x010fe200078e0a22 */
[----:B------:R-:W-:Y:S01]  /*5d70*/  IADD3 R24, P1, R24, UR6, RZ ;  /* 0x0000000618187c10 */ /* 0x000fe2000ff3e0ff */
[----:B------:R0:W5:Y:S01]  /*5d80*/  LDL.LU R0, [R1+0xa4] ;  /* 0x0000a40001007983 */ /* 0x0001620000300800 */
[----:B------:R-:W-:Y:S01]  /*5d90*/  IMAD.IADD R27, R25, 0x1, R27 ;  /* 0x00000001191b7824 */ /* 0x000fe200078e021b */
[----:B------:R-:W-:-:S04]  /*5da0*/  IADD3 R26, P3, R26, UR6, RZ ;  /* 0x000000061a1a7c10 */ /* 0x000fc8000ff7e0ff */
[----:B------:R-:W-:Y:S01]  /*5db0*/  LEA.HI.X R29, R28, R27, R29, 0x3, P0 ;  /* 0x0000001b1c1d7211 */ /* 0x000fe200000f1c1d */
[----:B------:R-:W-:Y:S01]  /*5dc0*/  IMAD R28, R40, -0x2, R35 ;  /* 0xfffffffe281c7824 */ /* 0x000fe200078e0223 */
[----:B------:R-:W-:Y:S01]  /*5dd0*/  FSETP.NEU.AND P0, PT, RZ, UR26, PT ;  /* 0x0000001aff007c0b */ /* 0x000fe2000bf0d000 */
[----:B------:R-:W-:Y:S01]  /*5de0*/  BSSY B0, `(.L_x_40) ;  /* 0x00008db000007945 */ /* 0x000fe20003800000 */
[----:B------:R-:W-:Y:S02]  /*5df0*/  IADD3.X R25, R27, UR7, RZ, P1, !PT ;  /* 0x000000071b197c10 */ /* 0x000fe40008ffe4ff */
[----:B------:R-:W-:Y:S01]  /*5e00*/  IADD3.X R27, R29, UR7, RZ, P3, !PT ;  /* 0x000000071d1b7c10 */ /* 0x000fe20009ffe4ff */
[----:B------:R-:W-:-:S08]  /*5e10*/  IMAD.IADD R34, R28, 0x1, -R37 ;  /* 0x000000011c227824 */ /* 0x000fd000078e0a25 */
[----:B0-----:R-:W-:Y:S05]  /*5e20*/  @!P0 BRA `(.L_x_41) ;  /* 0x0000006800d88947 */ /* 0x001fea0003800000 */
[----:B------:R-:W-:Y:S01]  /*5e30*/  ULDC.64 UR6, c[0x0][0x5b8] ;  /* 0x00016e0000067ab9 */ /* 0x000fe20000000a00 */
[----:B------:R-:W-:Y:S01]  /*5e40*/  ULDC.64 UR8, c[0x0][0x5a8] ;  /* 0x00016a0000087ab9 */ /* 0x000fe20000000a00 */
[----:B------:R-:W-:Y:S01]  /*5e50*/  IMAD.WIDE.U32 R32, R227, UR6, R32 ;  /* 0x00000006e3207c25 */ /* 0x000fe2000f8e0020 */
[----:B------:R-:W-:Y:S03]  /*5e60*/  BSSY B1, `(.L_x_42) ;  /* 0x0000010000017945 */ /* 0x000fe60003800000 */
[----:B------:R-:W-:Y:S01]  /*5e70*/  IMAD R28, R38, UR6, RZ ;  /* 0x00000006261c7c24 */ /* 0x000fe2000f8e02ff */
[----:B------:R-:W-:-:S03]  /*5e80*/  IADD3 R32, P0, R37, R32, RZ ;  /* 0x0000002025207210 */ /* 0x000fc60007f1e0ff */
[----:B------:R-:W-:Y:S01]  /*5e90*/  IMAD R29, R227, UR7, R28 ;  /* 0x00000007e31d7c24 */ /* 0x000fe2000f8e021c */
[----:B------:R-:W-:Y:S02]  /*5ea0*/  ULDC.64 UR6, c[0x0][0x5b0] ;  /* 0x00016c0000067ab9 */ /* 0x000fe40000000a00 */
[----:B------:R-:W-:Y:S02]  /*5eb0*/  IMAD R35, R31, UR6, RZ ;  /* 0x000000061f237c24 */ /* 0x000fe4000f8e02ff */
[----:B------:R-:W-:Y:S02]  /*5ec0*/  IADD3.X R33, R36, R33, R29, P0, !PT ;  /* 0x0000002124217210 */ /* 0x000fe400007fe41d */
[----:B------:R-:W-:Y:S01]  /*5ed0*/  ISETP.GE.AND P0, PT, R39, 0x1, PT ;  /* 0x000000012700780c */ /* 0x000fe20003f06270 */
[C---:B------:R-:W-:Y:S02]  /*5ee0*/  IMAD R35, R30.reuse, UR7, R35 ;  /* 0x000000071e237c24 */ /* 0x040fe4000f8e0223 */
[----:B------:R-:W-:Y:S01]  /*5ef0*/  IMAD.WIDE.U32 R28, R30, UR6, R32 ;  /* 0x000000061e1c7c25 */ /* 0x000fe2000f8e0020 */
[----:B------:R-:W-:-:S02]  /*5f00*/  ISETP.LT.OR P4, PT, R34, 0x1, !P0 ;  /* 0x000000012200780c */ /* 0x000fc40004781670 */
[----:B------:R-:W-:-:S04]  /*5f10*/  IADD3 R28, P1, R28, UR8, RZ ;  /* 0x000000081c1c7c10 */ /* 0x000fc8000ff3e0ff */
[--C-:B------:R-:W-:Y:S02]  /*5f20*/  IADD3.X R29, R29, UR9, R35.reuse, P1, !PT ;  /* 0x000000091d1d7c10 */ /* 0x100fe40008ffe423 */
[----:B------:R-:W-:-:S05]  /*5f30*/  PRMT R35, RZ, 0x7610, R35 ;  /* 0x00007610ff237816 */ /* 0x000fca0000000023 */
[----:B------:R-:W-:Y:S05]  /*5f40*/  @P4 BRA `(.L_x_43) ;  /* 0x0000000000044947 */ /* 0x000fea0003800000 */
[----:B------:R0:W5:Y:S02]  /*5f50*/  LDG.E.U8 R35, desc[UR20][R28.64] ;  /* 0x000000141c237981 */ /* 0x000164000c1e1100 */
.L_x_43:
[----:B------:R-:W-:Y:S05]  /*5f60*/  BSYNC B1 ;  /* 0x0000000000017941 */ /* 0x000fea0003800000 */
.L_x_42:
[----:B-----5:R-:W-:Y:S01]  /*5f70*/  LOP3.LUT R35, R35, 0xff, RZ, 0xc0, !PT ;  /* 0x000000ff23237812 */ /* 0x020fe200078ec0ff */
[----:B------:R-:W-:Y:S01]  /*5f80*/  BSSY B1, `(.L_x_44) ;  /* 0x000000b000017945 */ /* 0x000fe20003800000 */
[----:B------:R-:W-:Y:S02]  /*5f90*/  ISETP.LT.OR P3, PT, R34, 0x2, !P0 ;  /* 0x000000022200780c */ /* 0x000fe40004761670 */
[----:B------:R-:W-:-:S05]  /*5fa0*/  F2FP.F16.E4M3.UNPACK_B R35, R35 ;  /* 0x00000023ff23723e */ /* 0x000fca00020006ff */
[----:B------:R-:W-:-:S05]  /*5fb0*/  HADD2.F32 R35, -RZ, R35.H0_H0 ;  /* 0x20000023ff237230 */ /* 0x000fca0000004100 */
[----:B------:R-:W-:-:S04]  /*5fc0*/  FMUL R35, R35, UR26 ;  /* 0x0000001a23237c20 */ /* 0x000fc80008400000 */
[----:B------:R-:W-:-:S05]  /*5fd0*/  FFMA R35, R226, UR25, R35 ;  /* 0x00000019e2237c23 */ /* 0x000fca0008000023 */
[----:B------:R-:W-:Y:S02]  /*5fe0*/  F2FP.SATFINITE.E4M3.F32.PACK_AB_MERGE_C R37, RZ, R35, RZ ;  /* 0x00000023ff25723e */ /* 0x000fe400048070ff */
[----:B------:R-:W-:-:S03]  /*5ff0*/  PRMT R35, RZ, 0x7610, R35 ;  /* 0x00007610ff237816 */ /* 0x000fc60000000023 */
[----:B------:R2:W-:Y:S01]  /*6000*/  @!P4 STG.E.U8 desc[UR20][R24.64], R37 ;  /* 0x000000251800c986 */ /* 0x0005e2000c101114 */
[----:B------:R-:W-:Y:S05]  /*6010*/  @P3 BRA `(.L_x_45) ;  /* 0x0000000000043947 */ /* 0x000fea0003800000 */
[----:B------:R3:W5:Y:S02]  /*6020*/  LDG.E.U8 R35, desc[UR20][R28.64+0x1] ;  /* 0x000001141c237981 */ /* 0x000764000c1e1100 */
.L_x_45:
[----:B------:R-:W-:Y:S05]  /*6030*/  BSYNC B1 ;  /* 0x0000000000017941 */ /* 0x000fea0003800000 */
.L_x_44:
[----:B-----5:R-:W-:Y:S01]  /*6040*/  LOP3.LUT R35, R35, 0xff, RZ, 0xc0, !PT ;  /* 0x000000ff23237812 */ /* 0x020fe200078ec0ff */
[----:B------:R-:W-:Y:S01]  /*6050*/  BSSY B1, `(.L_x_46) ;  /* 0x0000013000017945 */ /* 0x000fe20003800000 */
[----:B--2---:R-:W-:Y:S02]  /*6060*/  IADD3 R37, P1, R30, 0x8, RZ ;  /* 0x000000081e257810 */ /* 0x004fe40007f3e0ff */
[----:B------:R-:W-:-:S03]  /*6070*/  F2FP.F16.E4M3.UNPACK_B R35, R35 ;  /* 0x00000023ff23723e */ /* 0x000fc600020006ff */
[----:B------:R-:W-:Y:S01]  /*6080*/  IMAD.X R31, RZ, RZ, R31, P1 ;  /* 0x000000ffff1f7224 */ /* 0x000fe200008e061f */
[----:B------:R-:W-:Y:S01]  /*6090*/  ISETP.GE.AND P1, PT, R39, 0x9, PT ;  /* 0x000000092700780c */ /* 0x000fe20003f26270 */
[----:B------:R-:W-:Y:S02]  /*60a0*/  HADD2.F32 R35, -RZ, R35.H0_H0 ;  /* 0x20000023ff237230 */ /* 0x000fe40000004100 */
[----:B------:R-:W-:Y:S01]  /*60b0*/  IMAD R36, R31, UR6, RZ ;  /* 0x000000061f247c24 */ /* 0x000fe2000f8e02ff */
[----:B------:R-:W-:Y:S01]  /*60c0*/  ISETP.LT.OR P5, PT, R34, 0x1, !P1 ;  /* 0x000000012200780c */ /* 0x000fe20004fa1670 */
[----:B------:R-:W-:-:S04]  /*60d0*/  IMAD.WIDE.U32 R32, R37, UR6, R32 ;  /* 0x0000000625207c25 */ /* 0x000fc8000f8e0020 */
[----:B------:R-:W-:Y:S01]  /*60e0*/  FMUL R30, R35, UR26 ;  /* 0x0000001a231e7c20 */ /* 0x000fe20008400000 */
[----:B------:R-:W-:-:S03]  /*60f0*/  IMAD R37, R37, UR7, R36 ;  /* 0x0000000725257c24 */ /* 0x000fc6000f8e0224 */
[----:B------:R-:W-:Y:S01]  /*6100*/  FFMA R225, R225, UR25, R30 ;  /* 0x00000019e1e17c23 */ /* 0x000fe2000800001e */
[----:B------:R-:W-:Y:S02]  /*6110*/  IADD3 R30, P4, R32, UR8, RZ ;  /* 0x00000008201e7c10 */ /* 0x000fe4000ff9e0ff */
[----:B------:R-:W-:Y:S02]  /*6120*/  PRMT R32, RZ, 0x7610, R32 ;  /* 0x00007610ff207816 */ /* 0x000fe40000000020 */
[----:B------:R-:W-:Y:S02]  /*6130*/  F2FP.SATFINITE.E4M3.F32.PACK_AB_MERGE_C R225, RZ, R225, RZ ;  /* 0x000000e1ffe1723e */ /* 0x000fe400048070ff */
[----:B------:R-:W-:-:S03]  /*6140*/  IADD3.X R31, R33, UR9, R37, P4, !PT ;  /* 0x00000009211f7c10 */ /* 0x000fc6000a7fe425 */
[----:B------:R2:W-:Y:S01]  /*6150*/  @!P3 STG.E.U8 desc[UR20][R24.64+0x1], R225 ;  /* 0x000001e11800b986 */ /* 0x0005e2000c101114 */
[----:B------:R-:W-:Y:S05]  /*6160*/  @P5 BRA `(.L_x_47) ;  /* 0x0000000000045947 */ /* 0x000fea0003800000 */
[----:B------:R4:W5:Y:S02]  /*6170*/  LDG.E.U8 R32, desc[UR20][R30.64] ;  /* 0x000000141e207981 */ /* 0x000964000c1e1100 */
.L_x_47:
[----:B------:R-:W-:Y:S05]  /*6180*/  BSYNC B1 ;  /* 0x0000000000017941 */ /* 0x000fea0003800000 */
.L_x_46:
[----:B-----5:R-:W-:Y:S01]  /*6190*/  LOP3.LUT R32, R32, 0xff, RZ, 0xc0, !PT ;  /* 0x000000ff20207812 */ /* 0x020fe200078ec0ff */
[----:B------:R-:W-:Y:S01]  /*61a0*/  BSSY B1, `(.L_x_48) ;  /* 0x000000b000017945 */ /* 0x000fe20003800000 */
[----:B------:R-:W-:Y:S02]  /*61b0*/  ISETP.LT.OR P3, PT, R34, 0x2, !P1 ;  /* 0x000000022200780c */ /* 0x000fe40004f61670 */
[----:B------:R-:W-:-:S05]  /*61c0*/  F2FP.F16.E4M3.UNPACK_B R32, R32 ;  /* 0x00000020ff20723e */ /* 0x000fca00020006ff */
[----:B------:R-:W-:-:S05]  /*61d0*/  HADD2.F32 R32, -RZ, R32.H0_H0 ;  /* 0x20000020ff207230 */ /* 0x000fca0000004100 */
[----:B------:R-:W-:Y:S01]  /*61e0*/  FMUL R33, R32, UR26 ;  /* 0x0000001a20217c20 */ /* 0x000fe20008400000 */
[----:B------:R-:W-:-:S03]  /*61f0*/  PRMT R32, RZ, 0x7610, R32 ;  /* 0x00007610ff207816 */ /* 0x000fc60000000020 */
[----:B------:R-:W-:-:S05]  /*6200*/  FFMA R33, R224, UR25, R33 ;  /* 0x00000019e0217c23 */ /* 0x000fca0008000021 */
[----:B------:R-:W-:-:S05]  /*6210*/  F2FP.SATFINITE.E4M3.F32.PACK_AB_MERGE_C R33, RZ, R33, RZ ;  /* 0x00000021ff21723e */ /* 0x000fca00048070ff */
[----:B------:R0:W-:Y:S01]  /*6220*/  @!P5 STG.E.U8 desc[UR20][R26.64], R33 ;  /* 0x000000211a00d986 */ /* 0x0001e2000c101114 */
[----:B------:R-:W-:Y:S05]  /*6230*/  @P3 BRA `(.L_x_49) ;  /* 0x0000000000043947 */ /* 0x000fea0003800000 */
[----:B------:R0:W5:Y:S02]  /*6240*/  LDG.E.U8 R32, desc[UR20][R30.64+0x1] ;  /* 0x000001141e207981 */ /* 0x000164000c1e1100 */
.L_x_49:
[----:B------:R-:W-:Y:S05]  /*6250*/  BSYNC B1 ;  /* 0x0000000000017941 */ /* 0x000fea0003800000 */
.L_x_48:
[----:B-----5:R-:W-:Y:S01]  /*6260*/  LOP3.LUT R32, R32, 0xff, RZ, 0xc0, !PT ;  /* 0x000000ff20207812 */ /* 0x020fe200078ec0ff */
[----:B------:R-:W-:Y:S01]  /*6270*/  BSSY B1, `(.L_x_50) ;  /* 0x000000b000017945 */ /* 0x000fe20003800000 */
[----:B------:R-:W-:Y:S02]  /*6280*/  ISETP.LT.OR P4, PT, R34, 0x9, !P0 ;  /* 0x000000092200780c */ /* 0x000fe40004781670 */
[----:B------:R-:W-:-:S05]  /*6290*/  F2FP.F16.E4M3.UNPACK_B R32, R32 ;  /* 0x00000020ff20723e */ /* 0x000fca00020006ff */
[----:B------:R-:W-:-:S05]  /*62a0*/  HADD2.F32 R32, -RZ, R32.H0_H0 ;  /* 0x20000020ff207230 */ /* 0x000fca0000004100 */
[----:B------:R-:W-:-:S04]  /*62b0*/  FMUL R32, R32, UR26 ;  /* 0x0000001a20207c20 */ /* 0x000fc80008400000 */
[----:B------:R-:W-:-:S05]  /*62c0*/  FFMA R32, R223, UR25, R32 ;  /* 0x00000019df207c23 */ /* 0x000fca0008000020 */
[----:B0-----:R-:W-:Y:S02]  /*62d0*/  F2FP.SATFINITE.E4M3.F32.PACK_AB_MERGE_C R33, RZ, R32, RZ ;  /* 0x00000020ff21723e */ /* 0x001fe400048070ff */
[----:B------:R-:W-:-:S03]  /*62e0*/  PRMT R32, RZ, 0x7610, R32 ;  /* 0x00007610ff207816 */ /* 0x000fc60000000020 */
[----:B------:R0:W-:Y:S01]  /*62f0*/  @!P3 STG.E.U8 desc[UR20][R26.64+0x1], R33 ;  /* 0x000001211a00b986 */ /* 0x0001e2000c101114 */
[----:B------:R-:W-:Y:S05]  /*6300*/  @P4 BRA `(.L_x_51) ;  /* 0x0000000000044947 */ /* 0x000fea0003800000 */
[----:B------:R0:W5:Y:S02]  /*6310*/  LDG.E.U8 R32, desc[UR20][R28.64+0x8] ;  /* 0x000008141c207981 */ /* 0x000164000c1e1100 */
.L_x_51:
[----:B------:R-:W-:Y:S05]  /*6320*/  BSYNC B1 ;  /* 0x0000000000017941 */ /* 0x000fea0003800000 */
.L_x_50:
[----:B-----5:R-:W-:Y:S01]  /*6330*/  LOP3.LUT R32, R32, 0xff, RZ, 0xc0, !PT ;  /* 0x000000ff20207812 */ /* 0x020fe200078ec0ff */
[----:B------:R-:W-:Y:S01]  /*6340*/  BSSY B1, `(.L_x_52) ;  /* 0x000000b000017945 */ /* 0x000fe20003800000 */
[----:B------:R-:W-:Y:S02]  /*6350*/  ISETP.LT.OR P3, PT, R34, 0xa, !P0 ;  /* 0x0000000a2200780c */ /* 0x000fe40004761670 */
[----:B------:R-:W-:-:S05]  /*6360*/  F2FP.F16.E4M3.UNPACK_B R32, R32 ;  /* 0x00000020ff20723e */ /* 0x000fca00020006ff */
[----:B------:R-:W-:-:S05]  /*6370*/  HADD2.F32 R32, -RZ, R32.H0_H0 ;  /* 0x20000020ff207230 */ /* 0x000fca0000004100 */
[----:B0-----:R-:W-:Y:S01]  /*6380*/  FMUL R33, R32, UR26 ;  /* 0x0000001a20217c20 */ /* 0x001fe20008400000 */
[----:B------:R-:W-:-:S03]  /*6390*/  PRMT R32, RZ, 0x7610, R32 ;  /* 0x00007610ff207816 */ /* 0x000fc60000000020 */
[----:B------:R-:W-:-:S05]  /*63a0*/  FFMA R33, R222, UR25, R33 ;  /* 0x00000019de217c23 */ /* 0x000fca0008000021 */
[----:B------:R-:W-:-:S05]  /*63b0*/  F2FP.SATFINITE.E4M3.F32.PACK_AB_MERGE_C R33, RZ, R33, RZ ;  /* 0x00000021ff21723e */ /* 0x000fca00048070ff */
[----:B------:R0:W-:Y:S01]  /*63c0*/  @!P4 STG.E.U8 desc[UR20][R24.64+0x8], R33 ;  /* 0x000008211800c986 */ /* 0x0001e2000c101114 */
[----:B------:R-:W-:Y:S05]  /*63d0*/  @P3 BRA `(.L_x_53) ;  /* 0x0000000000043947 */ /* 0x000fea0003800000 */
[----:B------:R0:W5:Y:S02]  /*63e0*/  LDG.E.U8 R32, desc[UR20][R28.64+0x9] ;  /* 0x000009141c207981 */ /* 0x000164000c1e1100 */
.L_x_53:
[----:B------:R-:W-:Y:S05]  /*63f0*/  BSYNC B1 ;  /* 0x0000000000017941 */ /* 0x000fea0003800000 */
.L_x_52:
        /* <DEDUP_REMOVED lines=12> */
.L_x_55:
[----:B------:R-:W-:Y:S05]  /*64c0*/  BSYNC B1 ;  /* 0x0000000000017941 */ /* 0x000fea0003800000 */
.L_x_54:
        /* <DEDUP_REMOVED lines=12> */
.L_x_57:
[----:B------:R-:W-:Y:S05]  /*6590*/  BSYNC B1 ;  /* 0x0000000000017941 */ /* 0x000fea0003800000 */
.L_x_56:
        /* <DEDUP_REMOVED lines=12> */
.L_x_59:
[----:B------:R-:W-:Y:S05]  /*6660*/  BSYNC B1 ;  /* 0x0000000000017941 */ /* 0x000fea0003800000 */
.L_x_58:
        /* <DEDUP_REMOVED lines=12> */
.L_x_61:
[----:B------:R-:W-:Y:S05]  /*6730*/  BSYNC B1 ;  /* 0x0000000000017941 */ /* 0x000fea0003800000 */
.L_x_60:
        /* <DEDUP_REMOVED lines=12> */
.L_x_63:
[----:B------:R-:W-:Y:S05]  /*6800*/  BSYNC B1 ;  /* 0x0000000000017941 */ /* 0x000fea0003800000 */
.L_x_62:
        /* <DEDUP_REMOVED lines=12> */
.L_x_65:
[----:B------:R-:W-:Y:S05]  /*68d0*/  BSYNC B1 ;  /* 0x0000000000017941 */ /* 0x000fea0003800000 */
.L_x_64:
        /* <DEDUP_REMOVED lines=12> */
.L_x_67:
[----:B------:R-:W-:Y:S05]  /*69a0*/  BSYNC B1 ;  /* 0x0000000000017941 */ /* 0x000fea0003800000 */
.L_x_66:
        /* <DEDUP_REMOVED lines=12> */
.L_x_69:
[----:B------:R-:W-:Y:S05]  /*6a70*/  BSYNC B1 ;  /* 0x0000000000017941 */ /* 0x000fea0003800000 */
.L_x_68:
        /* <DEDUP_REMOVED lines=12> */
.L_x_71:
[----:B------:R-:W-:Y:S05]  /*6b40*/  BSYNC B1 ;  /* 0x0000000000017941 */ /* 0x000fea0003800000 */
.L_x_70:
        /* <DEDUP_REMOVED lines=12> */
.L_x_73:
[----:B------:R-:W-:Y:S05]  /*6c10*/  BSYNC B1 ;  /* 0x0000000000017941 */ /* 0x000fea0003800000 */
.L_x_72:
        /* <DEDUP_REMOVED lines=12> */
.L_x_75:
[----:B------:R-:W-:Y:S05]  /*6ce0*/  BSYNC B1 ;  /* 0x0000000000017941 */ /* 0x000fea0003800000 */
.L_x_74:
        /* <DEDUP_REMOVED lines=12> */
.L_x_77:
[----:B------:R-:W-:Y:S05]  /*6db0*/  BSYNC B1 ;  /* 0x0000000000017941 */ /* 0x000fea0003800000 */
.L_x_76:
        /* <DEDUP_REMOVED lines=12> */
.L_x_79:
[----:B------:R-:W-:Y:S05]  /*6e80*/  BSYNC B1 ;  /* 0x0000000000017941 */ /* 0x000fea0003800000 */
.L_x_78:
        /* <DEDUP_REMOVED lines=12> */
.L_x_81:
[----:B------:R-:W-:Y:S05]  /*6f50*/  BSYNC B1 ;  /* 0x0000000000017941 */ /* 0x000fea0003800000 */
.L_x_80:
        /* <DEDUP_REMOVED lines=12> */
.L_x_83:
[----:B------:R-:W-:Y:S05]  /*7020*/  BSYNC B1 ;  /* 0x0000000000017941 */ /* 0x000fea0003800000 */
.L_x_82:
        /* <DEDUP_REMOVED lines=12> */
.L_x_85:
[----:B------:R-:W-:Y:S05]  /*70f0*/  BSYNC B1 ;  /* 0x0000000000017941 */ /* 0x000fea0003800000 */
.L_x_84:
        /* <DEDUP_REMOVED lines=12> */
.L_x_87:
[----:B------:R-:W-:Y:S05]  /*71c0*/  BSYNC B1 ;  /* 0x0000000000017941 */ /* 0x000fea0003800000 */
.L_x_86:
        /* <DEDUP_REMOVED lines=12> */
.L_x_89:
[----:B------:R-:W-:Y:S05]  /*7290*/  BSYNC B1 ;  /* 0x0000000000017941 */ /* 0x000fea0003800000 */
.L_x_88:
        /* <DEDUP_REMOVED lines=12> */
.L_x_91:
[----:B------:R-:W-:Y:S05]  /*7360*/  BSYNC B1 ;  /* 0x0000000000017941 */ /* 0x000fea0003800000 */
.L_x_90:
        /* <DEDUP_REMOVED lines=12> */
.L_x_93:
[----:B------:R-:W-:Y:S05]  /*7430*/  BSYNC B1 ;  /* 0x0000000000017941 */ /* 0x000fea0003800000 */
.L_x_92:
        /* <DEDUP_REMOVED lines=12> */
.L_x_95:
[----:B------:R-:W-:Y:S05]  /*7500*/  BSYNC B1 ;  /* 0x0000000000017941 */ /* 0x000fea0003800000 */
.L_x_94:
        /* <DEDUP_REMOVED lines=12> */
.L_x_97:
[----:B------:R-:W-:Y:S05]  /*75d0*/  BSYNC B1 ;  /* 0x0000000000017941 */ /* 0x000fea0003800000 */
.L_x_96:
        /* <DEDUP_REMOVED lines=12> */
.L_x_99:
[----:B------:R-:W-:Y:S05]  /*76a0*/  BSYNC B1 ;  /* 0x0000000000017941 */ /* 0x000fea0003800000 */
.L_x_98:
        /* <DEDUP_REMOVED lines=12> */
.L_x_101:
[----:B------:R-:W-:Y:S05]  /*7770*/  BSYNC B1 ;  /* 0x0000000000017941 */ /* 0x000fea0003800000 */
.L_x_100:
        /* <DEDUP_REMOVED lines=12> */
.L_x_103:
[----:B------:R-:W-:Y:S05]  /*7840*/  BSYNC B1 ;  /* 0x0000000000017941 */ /* 0x000fea0003800000 */
.L_x_102:
        /* <DEDUP_REMOVED lines=12> */
.L_x_105:
[----:B------:R-:W-:Y:S05]  /*7910*/  BSYNC B1 ;  /* 0x0000000000017941 */ /* 0x000fea0003800000 */
.L_x_104:
        /* <DEDUP_REMOVED lines=12> */
.L_x_107:
[----:B------:R-:W-:Y:S05]  /*79e0*/  BSYNC B1 ;  /* 0x0000000000017941 */ /* 0x000fea0003800000 */
.L_x_106:
        /* <DEDUP_REMOVED lines=12> */
.L_x_109:
[----:B------:R-:W-:Y:S05]  /*7ab0*/  BSYNC B1 ;  /* 0x0000000000017941 */ /* 0x000fea0003800000 */
.L_x_108:
        /* <DEDUP_REMOVED lines=12> */
.L_x_111:
[----:B------:R-:W-:Y:S05]  /*7b80*/  BSYNC B1 ;  /* 0x0000000000017941 */ /* 0x000fea0003800000 */
.L_x_110:
        /* <DEDUP_REMOVED lines=12> */
.L_x_113:
[----:B------:R-:W-:Y:S05]  /*7c50*/  BSYNC B1 ;  /* 0x0000000000017941 */ /* 0x000fea0003800000 */
.L_x_112:
        /* <DEDUP_REMOVED lines=12> */
.L_x_115:
[----:B------:R-:W-:Y:S05]  /*7d20*/  BSYNC B1 ;  /* 0x0000000000017941 */ /* 0x000fea0003800000 */
.L_x_114:
        /* <DEDUP_REMOVED lines=12> */
.L_x_117:
[----:B------:R-:W-:Y:S05]  /*7df0*/  BSYNC B1 ;  /* 0x0000000000017941 */ /* 0x000fea0003800000 */
.L_x_116:
        /* <DEDUP_REMOVED lines=12> */
.L_x_119:
[----:B------:R-:W-:Y:S05]  /*7ec0*/  BSYNC B1 ;  /* 0x0000000000017941 */ /* 0x000fea0003800000 */
.L_x_118:
        /* <DEDUP_REMOVED lines=12> */
.L_x_121:
[----:B------:R-:W-:Y:S05]  /*7f90*/  BSYNC B1 ;  /* 0x0000000000017941 */ /* 0x000fea0003800000 */
.L_x_120:
        /* <DEDUP_REMOVED lines=12> */
.L_x_123:
[----:B------:R-:W-:Y:S05]  /*8060*/  BSYNC B1 ;  /* 0x0000000000017941 */ /* 0x000fea0003800000 */
.L_x_122:
        /* <DEDUP_REMOVED lines=12> */
.L_x_125:
[----:B------:R-:W-:Y:S05]  /*8130*/  BSYNC B1 ;  /* 0x0000000000017941 */ /* 0x000fea0003800000 */
.L_x_124:
        /* <DEDUP_REMOVED lines=12> */
.L_x_127:
[----:B------:R-:W-:Y:S05]  /*8200*/  BSYNC B1 ;  /* 0x0000000000017941 */ /* 0x000fea0003800000 */
.L_x_126:
        /* <DEDUP_REMOVED lines=12> */
.L_x_129:
[----:B------:R-:W-:Y:S05]  /*82d0*/  BSYNC B1 ;  /* 0x0000000000017941 */ /* 0x000fea0003800000 */
.L_x_128:
        /* <DEDUP_REMOVED lines=12> */
.L_x_131:
[----:B------:R-:W-:Y:S05]  /*83a0*/  BSYNC B1 ;  /* 0x0000000000017941 */ /* 0x000fea0003800000 */
.L_x_130:
        /* <DEDUP_REMOVED lines=12> */
.L_x_133:
[----:B------:R-:W-:Y:S05]  /*8470*/  BSYNC B1 ;  /* 0x0000000000017941 */ /* 0x000fea0003800000 */
.L_x_132:
        /* <DEDUP_REMOVED lines=12> */
.L_x_135:
[----:B------:R-:W-:Y:S05]  /*8540*/  BSYNC B1 ;  /* 0x0000000000017941 */ /* 0x000fea0003800000 */
.L_x_134:
        /* <DEDUP_REMOVED lines=12> */
.L_x_137:
[----:B------:R-:W-:Y:S05]  /*8610*/  BSYNC B1 ;  /* 0x0000000000017941 */ /* 0x000fea0003800000 */
.L_x_136:
        /* <DEDUP_REMOVED lines=12> */
.L_x_139:
[----:B------:R-:W-:Y:S05]  /*86e0*/  BSYNC B1 ;  /* 0x0000000000017941 */ /* 0x000fea0003800000 */
.L_x_138:
        /* <DEDUP_REMOVED lines=12> */
.L_x_141:
[----:B------:R-:W-:Y:S05]  /*87b0*/  BSYNC B1 ;  /* 0x0000000000017941 */ /* 0x000fea0003800000 */
.L_x_140:
        /* <DEDUP_REMOVED lines=12> */
.L_x_143:
[----:B------:R-:W-:Y:S05]  /*8880*/  BSYNC B1 ;  /* 0x0000000000017941 */ /* 0x000fea0003800000 */
.L_x_142:
        /* <DEDUP_REMOVED lines=12> */
.L_x_145:
[----:B------:R-:W-:Y:S05]  /*8950*/  BSYNC B1 ;  /* 0x0000000000017941 */ /* 0x000fea0003800000 */
.L_x_144:
        /* <DEDUP_REMOVED lines=12> */
.L_x_147:
[----:B------:R-:W-:Y:S05]  /*8a20*/  BSYNC B1 ;  /* 0x0000000000017941 */ /* 0x000fea0003800000 */
.L_x_146:
        /* <DEDUP_REMOVED lines=12> */
.L_x_149:
[----:B------:R-:W-:Y:S05]  /*8af0*/  BSYNC B1 ;  /* 0x0000000000017941 */ /* 0x000fea0003800000 */
.L_x_148:
        /* <DEDUP_REMOVED lines=12> */
.L_x_151:
[----:B------:R-:W-:Y:S05]  /*8bc0*/  BSYNC B1 ;  /* 0x0000000000017941 */ /* 0x000fea0003800000 */
.L_x_150:
        /* <DEDUP_REMOVED lines=12> */
.L_x_153:
[----:B------:R-:W-:Y:S05]  /*8c90*/  BSYNC B1 ;  /* 0x0000000000017941 */ /* 0x000fea0003800000 */
.L_x_152:
        /* <DEDUP_REMOVED lines=12> */
.L_x_155:
[----:B------:R-:W-:Y:S05]  /*8d60*/  BSYNC B1 ;  /* 0x0000000000017941 */ /* 0x000fea0003800000 */
.L_x_154:
        /* <DEDUP_REMOVED lines=12> */
.L_x_157:
[----:B------:R-:W-:Y:S05]  /*8e30*/  BSYNC B1 ;  /* 0x0000000000017941 */ /* 0x000fea0003800000 */
.L_x_156:
        /* <DEDUP_REMOVED lines=12> */
.L_x_159:
[----:B------:R-:W-:Y:S05]  /*8f00*/  BSYNC B1 ;  /* 0x0000000000017941 */ /* 0x000fea0003800000 */
.L_x_158:
        /* <DEDUP_REMOVED lines=12> */
.L_x_161:
[----:B------:R-:W-:Y:S05]  /*8fd0*/  BSYNC B1 ;  /* 0x0000000000017941 */ /* 0x000fea0003800000 */
.L_x_160:
        /* <DEDUP_REMOVED lines=12> */
.L_x_163:
[----:B------:R-:W-:Y:S05]  /*90a0*/  BSYNC B1 ;  /* 0x0000000000017941 */ /* 0x000fea0003800000 */
.L_x_162:
        /* <DEDUP_REMOVED lines=12> */
.L_x_165:
[----:B------:R-:W-:Y:S05]  /*9170*/  BSYNC B1 ;  /* 0x0000000000017941 */ /* 0x000fea0003800000 */
.L_x_164:
        /* <DEDUP_REMOVED lines=12> */
.L_x_167:
[----:B------:R-:W-:Y:S05]  /*9240*/  BSYNC B1 ;  /* 0x0000000000017941 */ /* 0x000fea0003800000 */
.L_x_166:
        /* <DEDUP_REMOVED lines=12> */
.L_x_169:
[----:B------:R-:W-:Y:S05]  /*9310*/  BSYNC B1 ;  /* 0x0000000000017941 */ /* 0x000fea0003800000 */
.L_x_168:
        /* <DEDUP_REMOVED lines=12> */
.L_x_171:
[----:B------:R-:W-:Y:S05]  /*93e0*/  BSYNC B1 ;  /* 0x0000000000017941 */ /* 0x000fea0003800000 */
.L_x_170:
        /* <DEDUP_REMOVED lines=12> */
.L_x_173:
[----:B------:R-:W-:Y:S05]  /*94b0*/  BSYNC B1 ;  /* 0x0000000000017941 */ /* 0x000fea0003800000 */
.L_x_172:
        /* <DEDUP_REMOVED lines=12> */
.L_x_175:
[----:B------:R-:W-:Y:S05]  /*9580*/  BSYNC B1 ;  /* 0x0000000000017941 */ /* 0x000fea0003800000 */
.L_x_174:
        /* <DEDUP_REMOVED lines=12> */
.L_x_177:
[----:B------:R-:W-:Y:S05]  /*9650*/  BSYNC B1 ;  /* 0x0000000000017941 */ /* 0x000fea0003800000 */
.L_x_176:
        /* <DEDUP_REMOVED lines=12> */
.L_x_179:
[----:B------:R-:W-:Y:S05]  /*9720*/  BSYNC B1 ;  /* 0x0000000000017941 */ /* 0x000fea0003800000 */
.L_x_178:
        /* <DEDUP_REMOVED lines=12> */
.L_x_181:
[----:B------:R-:W-:Y:S05]  /*97f0*/  BSYNC B1 ;  /* 0x0000000000017941 */ /* 0x000fea0003800000 */
.L_x_180:
        /* <DEDUP_REMOVED lines=12> */
.L_x_183:
[----:B------:R-:W-:Y:S05]  /*98c0*/  BSYNC B1 ;  /* 0x0000000000017941 */ /* 0x000fea0003800000 */
.L_x_182:
        /* <DEDUP_REMOVED lines=12> */
.L_x_185:
[----:B------:R-:W-:Y:S05]  /*9990*/  BSYNC B1 ;  /* 0x0000000000017941 */ /* 0x000fea0003800000 */
.L_x_184:
        /* <DEDUP_REMOVED lines=12> */
.L_x_187:
[----:B------:R-:W-:Y:S05]  /*9a60*/  BSYNC B1 ;  /* 0x0000000000017941 */ /* 0x000fea0003800000 */
.L_x_186:
        /* <DEDUP_REMOVED lines=12> */
.L_x_189:
[----:B------:R-:W-:Y:S05]  /*9b30*/  BSYNC B1 ;  /* 0x0000000000017941 */ /* 0x000fea0003800000 */
.L_x_188:
        /* <DEDUP_REMOVED lines=12> */
.L_x_191:
[----:B------:R-:W-:Y:S05]  /*9c00*/  BSYNC B1 ;  /* 0x0000000000017941 */ /* 0x000fea0003800000 */
.L_x_190:
        /* <DEDUP_REMOVED lines=12> */
.L_x_193:
[----:B------:R-:W-:Y:S05]  /*9cd0*/  BSYNC B1 ;  /* 0x0000000000017941 */ /* 0x000fea0003800000 */
.L_x_192:
[----:B-----5:R-:W-:Y:S01]  /*9ce0*/  LOP3.LUT R32, R32, 0xff, RZ, 0xc0, !PT ;  /* 0x000000ff20207812 */ /* 0x020fe200078ec0ff */
[----:B------:R-:W-:Y:S01]  /*9cf0*/  BSSY B1, `(.L_x_194) ;  /* 0x000000b000017945 */ /* 0x000fe20003800000 */
[----:B------:R-:W-:Y:S02]  /*9d00*/  ISETP.LT.OR P4, PT, R34, 0x99, !P0 ;  /* 0x000000992200780c */ /* 0x000fe40004781670 */
[----:B------:R-:W-:-:S05]  /*9d10*/  F2FP.F16.E4M3.UNPACK_B R32, R32 ;  /* 0x00000020ff20723e */ /* 0x000fca00020006ff */
[----:B------:R-:W-:-:S05]  /*9d20*/  HADD2.F32 R32, -RZ, R32.H0_H0 ;  /* 0x20000020ff207230 */ /* 0x000fca0000004100 */
[----:B------:R-:W-:-:S04]  /*9d30*/  FMUL R32, R32, UR26 ;  /* 0x0000001a20207c20 */ /* 0x000fc80008400000 */
[----:B------:R-:W-:Y:S01]  /*9d40*/  FFMA R32, R23, UR25, R32 ;  /* 0x0000001917207c23 */ /* 0x000fe20008000020 */
[----:B------:R-:W-:-:S04]  /*9d50*/  PRMT R23, RZ, 0x7610, R23 ;  /* 0x00007610ff177816 */ /* 0x000fc80000000017 */
[----:B0-----:R-:W-:-:S05]  /*9d60*/  F2FP.SATFINITE.E4M3.F32.PACK_AB_MERGE_C R33, RZ, R32, RZ ;  /* 0x00000020ff21723e */ /* 0x001fca00048070ff */
[----:B------:R0:W-:Y:S01]  /*9d70*/  @!P3 STG.E.U8 desc[UR20][R26.64+0x91], R33 ;  /* 0x000091211a00b986 */ /* 0x0001e2000c101114 */
[----:B------:R-:W-:Y:S05]  /*9d80*/  @P4 BRA `(.L_x_195) ;  /* 0x0000000000044947 */ /* 0x000fea0003800000 */
[----:B------:R0:W5:Y:S02]  /*9d90*/  LDG.E.U8 R23, desc[UR20][R28.64+0x98] ;  /* 0x000098141c177981 */ /* 0x000164000c1e1100 */
.L_x_195:
[----:B------:R-:W-:Y:S05]  /*9da0*/  BSYNC B1 ;  /* 0x0000000000017941 */ /* 0x000fea0003800000 */
.L_x_194:
        /* <DEDUP_REMOVED lines=8> */
[----:B------:R-:W-:-:S05]  /*9e30*/  F2FP.SATFINITE.E4M3.F32.PACK_AB_MERGE_C R23, RZ, R23, RZ ;  /* 0x00000017ff17723e */ /* 0x000fca00048070ff */
[----:B------:R0:W-:Y:S01]  /*9e40*/  @!P4 STG.E.U8 desc[UR20][R24.64+0x98], R23 ;  /* 0x000098171800c986 */ /* 0x0001e2000c101114 */
[----:B------:R-:W-:Y:S05]  /*9e50*/  @P3 BRA `(.L_x_197) ;  /* 0x0000000000043947 */ /* 0x000fea0003800000 */
[----:B------:R0:W5:Y:S02]  /*9e60*/  LDG.E.U8 R22, desc[UR20][R28.64+0x99] ;  /* 0x000099141c167981 */ /* 0x000164000c1e1100 */
.L_x_197:
[----:B------:R-:W-:Y:S05]  /*9e70*/  BSYNC B1 ;  /* 0x0000000000017941 */ /* 0x000fea0003800000 */
.L_x_196:
        /* <DEDUP_REMOVED lines=12> */
.L_x_199:
[----:B------:R-:W-:Y:S05]  /*9f40*/  BSYNC B1 ;  /* 0x0000000000017941 */ /* 0x000fea0003800000 */
.L_x_198:
        /* <DEDUP_REMOVED lines=12> */
.L_x_201:
[----:B------:R-:W-:Y:S05]  /*a010*/  BSYNC B1 ;  /* 0x0000000000017941 */ /* 0x000fea0003800000 */
.L_x_200:
        /* <DEDUP_REMOVED lines=12> */
.L_x_203:
[----:B------:R-:W-:Y:S05]  /*a0e0*/  BSYNC B1 ;  /* 0x0000000000017941 */ /* 0x000fea0003800000 */
.L_x_202:
        /* <DEDUP_REMOVED lines=12> */
.L_x_205:
[----:B------:R-:W-:Y:S05]  /*a1b0*/  BSYNC B1 ;  /* 0x0000000000017941 */ /* 0x000fea0003800000 */
.L_x_204:
        /* <DEDUP_REMOVED lines=12> */
.L_x_207:
[----:B------:R-:W-:Y:S05]  /*a280*/  BSYNC B1 ;  /* 0x0000000000017941 */ /* 0x000fea0003800000 */
.L_x_206:
        /* <DEDUP_REMOVED lines=12> */
.L_x_209:
[----:B------:R-:W-:Y:S05]  /*a350*/  BSYNC B1 ;  /* 0x0000000000017941 */ /* 0x000fea0003800000 */
.L_x_208:
        /* <DEDUP_REMOVED lines=12> */
.L_x_211:
[----:B------:R-:W-:Y:S05]  /*a420*/  BSYNC B1 ;  /* 0x0000000000017941 */ /* 0x000fea0003800000 */
.L_x_210:
        /* <DEDUP_REMOVED lines=12> */
.L_x_213:
[----:B------:R-:W-:Y:S05]  /*a4f0*/  BSYNC B1 ;  /* 0x0000000000017941 */ /* 0x000fea0003800000 */
.L_x_212:
        /* <DEDUP_REMOVED lines=12> */
.L_x_215:
[----:B------:R-:W-:Y:S05]  /*a5c0*/  BSYNC B1 ;  /* 0x0000000000017941 */ /* 0x000fea0003800000 */
.L_x_214:
        /* <DEDUP_REMOVED lines=12> */
.L_x_217:
[----:B------:R-:W-:Y:S05]  /*a690*/  BSYNC B1 ;  /* 0x0000000000017941 */ /* 0x000fea0003800000 */
.L_x_216:
        /* <DEDUP_REMOVED lines=12> */
.L_x_219:
[----:B------:R-:W-:Y:S05]  /*a760*/  BSYNC B1 ;  /* 0x0000000000017941 */ /* 0x000fea0003800000 */
.L_x_218:
        /* <DEDUP_REMOVED lines=12> */
.L_x_221:
[----:B------:R-:W-:Y:S05]  /*a830*/  BSYNC B1 ;  /* 0x0000000000017941 */ /* 0x000fea0003800000 */
.L_x_220:
        /* <DEDUP_REMOVED lines=12> */
.L_x_223:
[----:B------:R-:W-:Y:S05]  /*a900*/  BSYNC B1 ;  /* 0x0000000000017941 */ /* 0x000fea0003800000 */
.L_x_222:
        /* <DEDUP_REMOVED lines=12> */
.L_x_225:
[----:B------:R-:W-:Y:S05]  /*a9d0*/  BSYNC B1 ;  /* 0x0000000000017941 */ /* 0x000fea0003800000 */
.L_x_224:
        /* <DEDUP_REMOVED lines=12> */
.L_x_227:
[----:B------:R-:W-:Y:S05]  /*aaa0*/  BSYNC B1 ;  /* 0x0000000000017941 */ /* 0x000fea0003800000 */
.L_x_226:
        /* <DEDUP_REMOVED lines=12> */
.L_x_229:
[----:B------:R-:W-:Y:S05]  /*ab70*/  BSYNC B1 ;  /* 0x0000000000017941 */ /* 0x000fea0003800000 */
.L_x_228:
        /* <DEDUP_REMOVED lines=12> */
.L_x_231:
[----:B------:R-:W-:Y:S05]  /*ac40*/  BSYNC B1 ;  /* 0x0000000000017941 */ /* 0x000fea0003800000 */
.L_x_230:
        /* <DEDUP_REMOVED lines=12> */
.L_x_233:
[----:B------:R-:W-:Y:S05]  /*ad10*/  BSYNC B1 ;  /* 0x0000000000017941 */ /* 0x000fea0003800000 */
.L_x_232:
        /* <DEDUP_REMOVED lines=12> */
.L_x_235:
[----:B------:R-:W-:Y:S05]  /*ade0*/  BSYNC B1 ;  /* 0x0000000000017941 */ /* 0x000fea0003800000 */
.L_x_234:
        /* <DEDUP_REMOVED lines=12> */
.L_x_237:
[----:B------:R-:W-:Y:S05]  /*aeb0*/  BSYNC B1 ;  /* 0x0000000000017941 */ /* 0x000fea0003800000 */
.L_x_236:
[----:B-----5:R-:W-:Y:S01]  /*aec0*/  LOP3.LUT R2, R2, 0xff, RZ, 0xc0, !PT ;  /* 0x000000ff02027812 */ /* 0x020fe200078ec0ff */
[----:B------:R-:W-:Y:S01]  /*aed0*/  BSSY B1, `(.L_x_238) ;  /* 0x000000b000017945 */ /* 0x000fe20003800000 */
[----:B------:R-:W-:Y:S02]  /*aee0*/  ISETP.LT.OR P4, PT, R34, 0xc1, !P1 ;  /* 0x000000c12200780c */ /* 0x000fe40004f81670 */
[----:B------:R-:W-:-:S05]  /*aef0*/  F2FP.F16.E4M3.UNPACK_B R2, R2 ;  /* 0x00000002ff02723e */ /* 0x000fca00020006ff */
[----:B------:R-:W-:-:S05]  /*af00*/  HADD2.F32 R2, -RZ, R2.H0_H0 ;  /* 0x20000002ff027230 */ /* 0x000fca0000004100 */
[----:B0-----:R-:W-:-:S04]  /*af10*/  FMUL R3, R2, UR26 ;  /* 0x0000001a02037c20 */ /* 0x001fc80008400000 */
[----:B------:R-:W-:Y:S01]  /*af20*/  FFMA R3, R0, UR25, R3 ;  /* 0x0000001900037c23 */ /* 0x000fe20008000003 */
[----:B------:R-:W-:-:S04]  /*af30*/  PRMT R0, RZ, 0x7610, R0 ;  /* 0x00007610ff007816 */ /* 0x000fc80000000000 */
[----:B------:R-:W-:-:S05]  /*af40*/  F2FP.SATFINITE.E4M3.F32.PACK_AB_MERGE_C R3, RZ, R3, RZ ;  /* 0x00000003ff03723e */ /* 0x000fca00048070ff */
[----:B------:R0:W-:Y:S01]  /*af50*/  @!P3 STG.E.U8 desc[UR20][R24.64+0xc1], R3 ;  /* 0x0000c1031800b986 */ /* 0x0001e2000c101114 */
[----:B------:R-:W-:Y:S05]  /*af60*/  @P4 BRA `(.L_x_239) ;  /* 0x0000000000044947 */ /* 0x000fea0003800000 */
[----:B------:R0:W5:Y:S02]  /*af70*/  LDG.E.U8 R0, desc[UR20][R30.64+0xc0] ;  /* 0x0000c0141e007981 */ /* 0x000164000c1e1100 */
.L_x_239:
[----:B------:R-:W-:Y:S05]  /*af80*/  BSYNC B1 ;  /* 0x0000000000017941 */ /* 0x000fea0003800000 */
.L_x_238:
[----:B------:R-:W2:Y:S01]  /*af90*/  LDL.LU R2, [R1] ;  /* 0x0000000001027983 */ /* 0x000ea20000300800 */
[----:B-----5:R-:W-:Y:S01]  /*afa0*/  LOP3.LUT R0, R0, 0xff, RZ, 0xc0, !PT ;  /* 0x000000ff00007812 */ /* 0x020fe200078ec0ff */
[----:B------:R-:W-:Y:S01]  /*afb0*/  BSSY B1, `(.L_x_240) ;  /* 0x000000b000017945 */ /* 0x000fe20003800000 */
[----:B------:R-:W-:Y:S02]  /*afc0*/  ISETP.LT.OR P3, PT, R34, 0xc2, !P1 ;  /* 0x000000c22200780c */ /* 0x000fe40004f61670 */
[----:B------:R-:W-:-:S05]  /*afd0*/  F2FP.F16.E4M3.UNPACK_B R0, R0 ;  /* 0x00000000ff00723e */ /* 0x000fca00020006ff */
[----:B------:R-:W-:-:S05]  /*afe0*/  HADD2.F32 R0, -RZ, R0.H0_H0 ;  /* 0x20000000ff007230 */ /* 0x000fca0000004100 */
[----:B------:R-:W-:-:S04]  /*aff0*/  FMUL R0, R0, UR26 ;  /* 0x0000001a00007c20 */ /* 0x000fc80008400000 */
[----:B--2---:R-:W-:-:S05]  /*b000*/  FFMA R0, R2, UR25, R0 ;  /* 0x0000001902007c23 */ /* 0x004fca0008000000 */
[----:B0-----:R-:W-:Y:S02]  /*b010*/  F2FP.SATFINITE.E4M3.F32.PACK_AB_MERGE_C R3, RZ, R0, RZ ;  /* 0x00000000ff03723e */ /* 0x001fe400048070ff */
[----:B------:R-:W-:-:S03]  /*b020*/  PRMT R0, RZ, 0x7610, R0 ;  /* 0x00007610ff007816 */ /* 0x000fc60000000000 */
[----:B------:R0:W-:Y:S01]  /*b030*/  @!P4 STG.E.U8 desc[UR20][R26.64+0xc0], R3 ;  /* 0x0000c0031a00c986 */ /* 0x0001e2000c101114 */
[----:B------:R-:W-:Y:S05]  /*b040*/  @P3 BRA `(.L_x_241) ;  /* 0x0000000000043947 */ /* 0x000fea0003800000 */
[----:B------:R2:W5:Y:S02]  /*b050*/  LDG.E.U8 R0, desc[UR20][R30.64+0xc1] ;  /* 0x0000c1141e007981 */ /* 0x000564000c1e1100 */
.L_x_241:
[----:B------:R-:W-:Y:S05]  /*b060*/  BSYNC B1 ;  /* 0x0000000000017941 */ /* 0x000fea0003800000 */
.L_x_240:
[----:B------:R-:W3:Y:S01]  /*b070*/  LDL.LU R2, [R1+0x4] ;  /* 0x0000040001027983 */ /* 0x000ee20000300800 */
[----:B-----5:R-:W-:Y:S01]  /*b080*/  LOP3.LUT R0, R0, 0xff, RZ, 0xc0, !PT ;  /* 0x000000ff00007812 */ /* 0x020fe200078ec0ff */
[----:B------:R-:W-:Y:S01]  /*b090*/  BSSY B1, `(.L_x_242) ;  /* 0x000000b000017945 */ /* 0x000fe20003800000 */
[----:B------:R-:W-:Y:S02]  /*b0a0*/  ISETP.LT.OR P4, PT, R34, 0xc9, !P0 ;  /* 0x000000c92200780c */ /* 0x000fe40004781670 */
[----:B------:R-:W-:-:S05]  /*b0b0*/  F2FP.F16.E4M3.UNPACK_B R0, R0 ;  /* 0x00000000ff00723e */ /* 0x000fca00020006ff */
[----:B------:R-:W-:-:S05]  /*b0c0*/  HADD2.F32 R0, -RZ, R0.H0_H0 ;  /* 0x20000000ff007230 */ /* 0x000fca0000004100 */
[----:B------:R-:W-:-:S04]  /*b0d0*/  FMUL R0, R0, UR26 ;  /* 0x0000001a00007c20 */ /* 0x000fc80008400000 */
[----:B---3--:R-:W-:-:S05]  /*b0e0*/  FFMA R0, R2, UR25, R0 ;  /* 0x0000001902007c23 */ /* 0x008fca0008000000 */
[----:B0-----:R-:W-:Y:S02]  /*b0f0*/  F2FP.SATFINITE.E4M3.F32.PACK_AB_MERGE_C R3, RZ, R0, RZ ;  /* 0x00000000ff03723e */ /* 0x001fe400048070ff */
[----:B------:R-:W-:-:S03]  /*b100*/  PRMT R0, RZ, 0x7610, R0 ;  /* 0x00007610ff007816 */ /* 0x000fc60000000000 */
[----:B------:R0:W-:Y:S01]  /*b110*/  @!P3 STG.E.U8 desc[UR20][R26.64+0xc1], R3 ;  /* 0x0000c1031a00b986 */ /* 0x0001e2000c101114 */
[----:B------:R-:W-:Y:S05]  /*b120*/  @P4 BRA `(.L_x_243) ;  /* 0x0000000000044947 */ /* 0x000fea0003800000 */
[----:B------:R3:W5:Y:S02]  /*b130*/  LDG.E.U8 R0, desc[UR20][R28.64+0xc8] ;  /* 0x0000c8141c007981 */ /* 0x000764000c1e1100 */
.L_x_243:
[----:B------:R-:W-:Y:S05]  /*b140*/  BSYNC B1 ;  /* 0x0000000000017941 */ /* 0x000fea0003800000 */
.L_x_242:
[----:B------:R-:W2:Y:S01]  /*b150*/  LDL.LU R2, [R1+0x8] ;  /* 0x0000080001027983 */ /* 0x000ea20000300800 */
        /* <DEDUP_REMOVED lines=12> */
.L_x_245:
[----:B------:R-:W-:Y:S05]  /*b220*/  BSYNC B1 ;  /* 0x0000000000017941 */ /* 0x000fea0003800000 */
.L_x_244:
        /* <DEDUP_REMOVED lines=13> */
.L_x_247:
[----:B------:R-:W-:Y:S05]  /*b300*/  BSYNC B1 ;  /* 0x0000000000017941 */ /* 0x000fea0003800000 */
.L_x_246:
        /* <DEDUP_REMOVED lines=13> */
.L_x_249:
[----:B------:R-:W-:Y:S05]  /*b3e0*/  BSYNC B1 ;  /* 0x0000000000017941 */ /* 0x000fea0003800000 */
.L_x_248:
        /* <DEDUP_REMOVED lines=13> */
.L_x_251:
[----:B------:R-:W-:Y:S05]  /*b4c0*/  BSYNC B1 ;  /* 0x0000000000017941 */ /* 0x000fea0003800000 */
.L_x_250:
        /* <DEDUP_REMOVED lines=13> */
.L_x_253:
[----:B------:R-:W-:Y:S05]  /*b5a0*/  BSYNC B1 ;  /* 0x0000000000017941 */ /* 0x000fea0003800000 */
.L_x_252:
        /* <DEDUP_REMOVED lines=13> */
.L_x_255:
[----:B------:R-:W-:Y:S05]  /*b680*/  BSYNC B1 ;  /* 0x0000000000017941 */ /* 0x000fea0003800000 */
.L_x_254:
        /* <DEDUP_REMOVED lines=13> */
.L_x_257:
[----:B------:R-:W-:Y:S05]  /*b760*/  BSYNC B1 ;  /* 0x0000000000017941 */ /* 0x000fea0003800000 */
.L_x_256:
        /* <DEDUP_REMOVED lines=13> */
.L_x_259:
[----:B------:R-:W-:Y:S05]  /*b840*/  BSYNC B1 ;  /* 0x0000000000017941 */ /* 0x000fea0003800000 */
.L_x_258:
        /* <DEDUP_REMOVED lines=13> */
.L_x_261:
[----:B------:R-:W-:Y:S05]  /*b920*/  BSYNC B1 ;  /* 0x0000000000017941 */ /* 0x000fea0003800000 */
.L_x_260:
        /* <DEDUP_REMOVED lines=13> */
.L_x_263:
[----:B------:R-:W-:Y:S05]  /*ba00*/  BSYNC B1 ;  /* 0x0000000000017941 */ /* 0x000fea0003800000 */
.L_x_262:
        /* <DEDUP_REMOVED lines=13> */
.L_x_265:
[----:B------:R-:W-:Y:S05]  /*bae0*/  BSYNC B1 ;  /* 0x0000000000017941 */ /* 0x000fea0003800000 */
.L_x_264:
        /* <DEDUP_REMOVED lines=13> */
.L_x_267:
[----:B------:R-:W-:Y:S05]  /*bbc0*/  BSYNC B1 ;  /* 0x0000000000017941 */ /* 0x000fea0003800000 */
.L_x_266:
        /* <DEDUP_REMOVED lines=13> */
.L_x_269:
[----:B------:R-:W-:Y:S05]  /*bca0*/  BSYNC B1 ;  /* 0x0000000000017941 */ /* 0x000fea0003800000 */
.L_x_268:
        /* <DEDUP_REMOVED lines=13> */
.L_x_271:
[----:B------:R-:W-:Y:S05]  /*bd80*/  BSYNC B1 ;  /* 0x0000000000017941 */ /* 0x000fea0003800000 */
.L_x_270:
        /* <DEDUP_REMOVED lines=13> */
.L_x_273:
[----:B------:R-:W-:Y:S05]  /*be60*/  BSYNC B1 ;  /* 0x0000000000017941 */ /* 0x000fea0003800000 */
.L_x_272:
        /* <DEDUP_REMOVED lines=13> */
.L_x_275:
[----:B------:R-:W-:Y:S05]  /*bf40*/  BSYNC B1 ;  /* 0x0000000000017941 */ /* 0x000fea0003800000 */
.L_x_274:
        /* <DEDUP_REMOVED lines=13> */
.L_x_277:
[----:B------:R-:W-:Y:S05]  /*c020*/  BSYNC B1 ;  /* 0x0000000000017941 */ /* 0x000fea0003800000 */
.L_x_276:
        /* <DEDUP_REMOVED lines=13> */
.L_x_279:
[----:B------:R-:W-:Y:S05]  /*c100*/  BSYNC B1 ;  /* 0x0000000000017941 */ /* 0x000fea0003800000 */
.L_x_278:
        /* <DEDUP_REMOVED lines=13> */
.L_x_281:
[----:B------:R-:W-:Y:S05]  /*c1e0*/  BSYNC B1 ;  /* 0x0000000000017941 */ /* 0x000fea0003800000 */
.L_x_280:
        /* <DEDUP_REMOVED lines=13> */
.L_x_283:
[----:B------:R-:W-:Y:S05]  /*c2c0*/  BSYNC B1 ;  /* 0x0000000000017941 */ /* 0x000fea0003800000 */
.L_x_282:
        /* <DEDUP_REMOVED lines=13> */
.L_x_285:
[----:B------:R-:W-:Y:S05]  /*c3a0*/  BSYNC B1 ;  /* 0x0000000000017941 */ /* 0x000fea0003800000 */
.L_x_284:
        /* <DEDUP_REMOVED lines=13> */
.L_x_287:
[----:B------:R-:W-:Y:S05]  /*c480*/  BSYNC B1 ;  /* 0x0000000000017941 */ /* 0x000fea0003800000 */
.L_x_286:
        /* <DEDUP_REMOVED lines=13> */
.L_x_289:
[----:B------:R-:W-:Y:S05]  /*c560*/  BSYNC B1 ;  /* 0x0000000000017941 */ /* 0x000fea0003800000 */
.L_x_288:
        /* <DEDUP_REMOVED lines=13> */
.L_x_291:
[----:B------:R-:W-:Y:S05]  /*c640*/  BSYNC B1 ;  /* 0x0000000000017941 */ /* 0x000fea0003800000 */
.L_x_290:
        /* <DEDUP_REMOVED lines=13> */
.L_x_293:
[----:B------:R-:W-:Y:S05]  /*c720*/  BSYNC B1 ;  /* 0x0000000000017941 */ /* 0x000fea0003800000 */
.L_x_292:
        /* <DEDUP_REMOVED lines=13> */
.L_x_295:
[----:B------:R-:W-:Y:S05]  /*c800*/  BSYNC B1 ;  /* 0x0000000000017941 */ /* 0x000fea0003800000 */
.L_x_294:
        /* <DEDUP_REMOVED lines=13> */
.L_x_297:
[----:B------:R-:W-:Y:S05]  /*c8e0*/  BSYNC B1 ;  /* 0x0000000000017941 */ /* 0x000fea0003800000 */
.L_x_296:
[----:B------:R-:W-:Y:S05]  /*c8f0*/  @P1 BRA `(.L_x_298) ;  /* 0x0000002000a41947 */ /* 0x000fea0003800000 */
[----:B------:R-:W2:Y:S01]  /*c900*/  LDL.LU R2, [R1+0x74] ;  /* 0x0000740001027983 */ /* 0x000ea20000300800 */
[----:B-----5:R-:W-:-:S04]  /*c910*/  LOP3.LUT R0, R0, 0xff, RZ, 0xc0, !PT ;  /* 0x000000ff00007812 */ /* 0x020fc800078ec0ff */
[----:B------:R-:W-:-:S05]  /*c920*/  F2FP.F16.E4M3.UNPACK_B R0, R0 ;  /* 0x00000000ff00723e */ /* 0x000fca00020006ff */
[----:B------:R-:W-:-:S05]  /*c930*/  HADD2.F32 R0, -RZ, R0.H0_H0 ;  /* 0x20000000ff007230 */ /* 0x000fca0000004100 */
[----:B------:R-:W-:-:S04]  /*c940*/  FMUL R0, R0, UR26 ;  /* 0x0000001a00007c20 */ /* 0x000fc80008400000 */
[----:B--2---:R-:W-:-:S05]  /*c950*/  FFMA R0, R2, UR25, R0 ;  /* 0x0000001902007c23 */ /* 0x004fca0008000000 */
[----:B0-----:R-:W-:-:S05]  /*c960*/  F2FP.SATFINITE.E4M3.F32.PACK_AB_MERGE_C R3, RZ, R0, RZ ;  /* 0x00000000ff03723e */ /* 0x001fca00048070ff */
[----:B------:R0:W-:Y:S01]  /*c970*/  STG.E.U8 desc[UR20][R26.64+0xf9], R3 ;  /* 0x0000f9031a007986 */ /* 0x0001e2000c101114 */
[----:B------:R-:W-:Y:S05]  /*c980*/  BRA `(.L_x_298) ;  /* 0x0000002000807947 */ /* 0x000fea0003800000 */
.L_x_41:
[C---:B------:R-:W-:Y:S01]  /*c990*/  ISETP.GE.AND P1, PT, R39.reuse, 0x1, PT ;  /* 0x000000012700780c */ /* 0x040fe20003f26270 */
[----:B------:R-:W-:Y:S01]  /*c9a0*/  FMUL R226, R226, UR25 ;  /* 0x00000019e2e27c20 */ /* 0x000fe20008400000 */
[----:B------:R-:W2:Y:S01]  /*c9b0*/  LDL.LU R227, [R1+0x10] ;  /* 0x0000100001e37983 */ /* 0x000ea20000300800 */
[----:B------:R-:W-:Y:S01]  /*c9c0*/  ISETP.GE.AND P0, PT, R39, 0x9, PT ;  /* 0x000000092700780c */ /* 0x000fe20003f06270 */
[----:B------:R-:W-:Y:S01]  /*c9d0*/  FMUL R225, R225, UR25 ;  /* 0x00000019e1e17c20 */ /* 0x000fe20008400000 */
[C---:B------:R-:W-:Y:S02]  /*c9e0*/  ISETP.LT.OR P4, PT, R34.reuse, 0x1, !P1 ;  /* 0x000000012200780c */ /* 0x040fe40004f81670 */
[C---:B------:R-:W-:Y:S02]  /*c9f0*/  ISETP.LT.OR P5, PT, R34.reuse, 0x2, !P1 ;  /* 0x000000022200780c */ /* 0x040fe40004fa1670 */
[----:B------:R-:W-:Y:S02]  /*ca00*/  F2FP.SATFINITE.E4M3.F32.PACK_AB_MERGE_C R29, RZ, R226, RZ ;  /* 0x000000e2ff1d723e */ /* 0x000fe400048070ff */
[----:B------:R-:W-:Y:S01]  /*ca10*/  ISETP.LT.OR P3, PT, R34, 0x1, !P0 ;  /* 0x000000012200780c */ /* 0x000fe20004761670 */
[----:B------:R-:W-:Y:S01]  /*ca20*/  FMUL R224, R224, UR25 ;  /* 0x00000019e0e07c20 */ /* 0x000fe20008400000 */
[----:B------:R-:W-:Y:S01]  /*ca30*/  ISETP.LT.OR P6, PT, R34, 0xa, !P1 ;  /* 0x0000000a2200780c */ /* 0x000fe20004fc1670 */
[----:B------:R-:W-:Y:S01]  /*ca40*/  FMUL R223, R223, UR25 ;  /* 0x00000019dfdf7c20 */ /* 0x000fe20008400000 */
[----:B------:R-:W-:Y:S01]  /*ca50*/  F2FP.SATFINITE.E4M3.F32.PACK_AB_MERGE_C R225, RZ, R225, RZ ;  /* 0x000000e1ffe1723e */ /* 0x000fe200048070ff */
[----:B------:R-:W-:Y:S01]  /*ca60*/  FMUL R221, R221, UR25 ;  /* 0x00000019dddd7c20 */ /* 0x000fe20008400000 */
[----:B------:R-:W-:Y:S01]  /*ca70*/  FMUL R222, R222, UR25 ;  /* 0x00000019dede7c20 */ /* 0x000fe20008400000 */
[----:B------:R0:W-:Y:S01]  /*ca80*/  @!P4 STG.E.U8 desc[UR20][R24.64], R29 ;  /* 0x0000001d1800c986 */ /* 0x0001e2000c101114 */
[----:B------:R-:W-:-:S02]  /*ca90*/  ISETP.LT.OR P4, PT, R34, 0x2, !P0 ;  /* 0x000000022200780c */ /* 0x000fc40004781670 */
[----:B------:R-:W-:Y:S01]  /*caa0*/  F2FP.SATFINITE.E4M3.F32.PACK_AB_MERGE_C R31, RZ, R224, RZ ;  /* 0x000000e0ff1f723e */ /* 0x000fe200048070ff */
[----:B------:R3:W-:Y:S01]  /*cab0*/  @!P5 STG.E.U8 desc[UR20][R24.64+0x1], R225 ;  /* 0x000001e11800d986 */ /* 0x0007e2000c101114 */
[----:B------:R-:W-:Y:S02]  /*cac0*/  ISETP.LT.OR P5, PT, R34, 0x9, !P1 ;  /* 0x000000092200780c */ /* 0x000fe40004fa1670 */
[----:B------:R-:W-:Y:S01]  /*cad0*/  F2FP.SATFINITE.E4M3.F32.PACK_AB_MERGE_C R223, RZ, R223, RZ ;  /* 0x000000dfffdf723e */ /* 0x000fe200048070ff */
[----:B------:R-:W-:Y:S01]  /*cae0*/  FMUL R220, R220, UR25 ;  /* 0x00000019dcdc7c20 */ /* 0x000fe20008400000 */
[----:B------:R-:W-:Y:S01]  /*caf0*/  F2FP.SATFINITE.E4M3.F32.PACK_AB_MERGE_C R221, RZ, R221, RZ ;  /* 0x000000ddffdd723e */ /* 0x000fe200048070ff */
[----:B------:R-:W-:Y:S01]  /*cb00*/  @!P3 STG.E.U8 desc[UR20][R26.64], R31 ;  /* 0x0000001f1a00b986 */ /* 0x000fe2000c101114 */
[----:B------:R-:W-:-:S03]  /*cb10*/  ISETP.LT.OR P3, PT, R34, 0x9, !P0 ;  /* 0x000000092200780c */ /* 0x000fc60004761670 */
[----:B------:R-:W-:Y:S01]  /*cb20*/  @!P4 STG.E.U8 desc[UR20][R26.64+0x1], R223 ;  /* 0x000001df1a00c986 */ /* 0x000fe2000c101114 */
[----:B------:R-:W-:-:S03]  /*cb30*/  ISETP.LT.OR P4, PT, R34, 0xa, !P0 ;  /* 0x0000000a2200780c */ /* 0x000fc60004781670 */
[----:B------:R-:W-:Y:S01]  /*cb40*/  @!P6 STG.E.U8 desc[UR20][R24.64+0x9], R221 ;  /* 0x000009dd1800e986 */ /* 0x000fe2000c101114 */
[C---:B------:R-:W-:Y:S01]  /*cb50*/  ISETP.LT.OR P6, PT, R34.reuse, 0x12, !P1 ;  /* 0x000000122200780c */ /* 0x040fe20004fc1670 */
[----:B------:R-:W-:Y:S01]  /*cb60*/  FMUL R219, R219, UR25 ;  /* 0x00000019dbdb7c20 */ /* 0x000fe20008400000 */
[----:B0-----:R-:W-:Y:S01]  /*cb70*/  F2FP.SATFINITE.E4M3.F32.PACK_AB_MERGE_C R29, RZ, R222, RZ ;  /* 0x000000deff1d723e */ /* 0x001fe200048070ff */
[----:B------:R-:W-:Y:S01]  /*cb80*/  FMUL R217, R217, UR25 ;  /* 0x00000019d9d97c20 */ /* 0x000fe20008400000 */
[----:B------:R-:W4:Y:S01]  /*cb90*/  LDL.LU R226, [R1+0xc] ;  /* 0x00000c0001e27983 */ /* 0x000f220000300800 */
[----:B------:R-:W-:Y:S02]  /*cba0*/  F2FP.SATFINITE.E4M3.F32.PACK_AB_MERGE_C R33, RZ, R220, RZ ;  /* 0x000000dcff21723e */ /* 0x000fe400048070ff */
[----:B------:R-:W-:Y:S01]  /*cbb0*/  F2FP.SATFINITE.E4M3.F32.PACK_AB_MERGE_C R219, RZ, R219, RZ ;  /* 0x000000dbffdb723e */ /* 0x000fe200048070ff */
[----:B------:R0:W-:Y:S01]  /*cbc0*/  @!P5 STG.E.U8 desc[UR20][R24.64+0x8], R29 ;  /* 0x0000081d1800d986 */ /* 0x0001e2000c101114 */
[----:B------:R-:W-:-:S02]  /*cbd0*/  ISETP.LT.OR P5, PT, R34, 0x11, !P1 ;  /* 0x000000112200780c */ /* 0x000fc40004fa1670 */
[----:B------:R-:W-:Y:S01]  /*cbe0*/  F2FP.SATFINITE.E4M3.F32.PACK_AB_MERGE_C R217, RZ, R217, RZ ;  /* 0x000000d9ffd9723e */ /* 0x000fe200048070ff */
[----:B---3--:R-:W3:Y:S01]  /*cbf0*/  LDL.LU R225, [R1+0x8] ;  /* 0x0000080001e17983 */ /* 0x008ee20000300800 */
[----:B------:R-:W-:-:S03]  /*cc00*/  FMUL R218, R218, UR25 ;  /* 0x00000019dada7c20 */ /* 0x000fc60008400000 */
[----:B------:R-:W4:Y:S04]  /*cc10*/  LDL.LU R224, [R1+0x4] ;  /* 0x0000040001e07983 */ /* 0x000f280000300800 */
[----:B------:R-:W3:Y:S01]  /*cc20*/  LDL.LU R222, [R1] ;  /* 0x0000000001de7983 */ /* 0x000ee20000300800 */
[----:B0-----:R-:W-:Y:S01]  /*cc30*/  F2FP.SATFINITE.E4M3.F32.PACK_AB_MERGE_C R29, RZ, R218, RZ ;  /* 0x000000daff1d723e */ /* 0x001fe200048070ff */
[----:B------:R-:W-:Y:S01]  /*cc40*/  FMUL R216, R216, UR25 ;  /* 0x00000019d8d87c20 */ /* 0x000fe20008400000 */
[----:B------:R-:W-:Y:S01]  /*cc50*/  FMUL R215, R215, UR25 ;  /* 0x00000019d7d77c20 */ /* 0x000fe20008400000 */
[----:B------:R0:W-:Y:S01]  /*cc60*/  @!P3 STG.E.U8 desc[UR20][R26.64+0x8], R33 ;  /* 0x000008211a00b986 */ /* 0x0001e2000c101114 */
[C---:B------:R-:W-:Y:S01]  /*cc70*/  ISETP.LT.OR P3, PT, R34.reuse, 0x11, !P0 ;  /* 0x000000112200780c */ /* 0x040fe20004761670 */
[----:B------:R-:W-:Y:S01]  /*cc80*/  FMUL R213, R213, UR25 ;  /* 0x00000019d5d57c20 */ /* 0x000fe20008400000 */
[----:B------:R-:W-:Y:S01]  /*cc90*/  F2FP.SATFINITE.E4M3.F32.PACK_AB_MERGE_C R31, RZ, R216, RZ ;  /* 0x000000d8ff1f723e */ /* 0x000fe200048070ff */
[----:B------:R-:W-:Y:S01]  /*cca0*/  @!P4 STG.E.U8 desc[UR20][R26.64+0x9], R219 ;  /* 0x000009db1a00c986 */ /* 0x000fe2000c101114 */
[----:B------:R-:W-:Y:S01]  /*ccb0*/  ISETP.LT.OR P4, PT, R34, 0x12, !P0 ;  /* 0x000000122200780c */ /* 0x000fe20004781670 */
[----:B------:R-:W-:Y:S01]  /*ccc0*/  FMUL R214, R214, UR25 ;  /* 0x00000019d6d67c20 */ /* 0x000fe20008400000 */
[----:B------:R-:W-:Y:S01]  /*ccd0*/  F2FP.SATFINITE.E4M3.F32.PACK_AB_MERGE_C R215, RZ, R215, RZ ;  /* 0x000000d7ffd7723e */ /* 0x000fe200048070ff */
[----:B------:R-:W-:Y:S01]  /*cce0*/  @!P6 STG.E.U8 desc[UR20][R24.64+0x11], R217 ;  /* 0x000011d91800e986 */ /* 0x000fe2000c101114 */
[----:B------:R-:W-:Y:S01]  /*ccf0*/  ISETP.LT.OR P6, PT, R34, 0x1a, !P1 ;  /* 0x0000001a2200780c */ /* 0x000fe20004fc1670 */
[----:B------:R-:W-:Y:S01]  /*cd00*/  FMUL R212, R212, UR25 ;  /* 0x00000019d4d47c20 */ /* 0x000fe20008400000 */
[----:B------:R-:W-:Y:S01]  /*cd10*/  F2FP.SATFINITE.E4M3.F32.PACK_AB_MERGE_C R213, RZ, R213, RZ ;  /* 0x000000d5ffd5723e */ /* 0x000fe200048070ff */
[----:B------:R1:W-:Y:S01]  /*cd20*/  @!P5 STG.E.U8 desc[UR20][R24.64+0x10], R29 ;  /* 0x0000101d1800d986 */ /* 0x0003e2000c101114 */
[C---:B------:R-:W-:Y:S01]  /*cd30*/  ISETP.LT.OR P5, PT, R34.reuse, 0x19, !P1 ;  /* 0x000000192200780c */ /* 0x040fe20004fa1670 */
[----:B------:R-:W-:Y:S01]  /*cd40*/  FMUL R211, R211, UR25 ;  /* 0x00000019d3d37c20 */ /* 0x000fe20008400000 */
[----:B------:R-:W-:Y:S01]  /*cd50*/  FMUL R209, R209, UR25 ;  /* 0x00000019d1d17c20 */ /* 0x000fe20008400000 */
[----:B------:R1:W-:Y:S01]  /*cd60*/  @!P3 STG.E.U8 desc[UR20][R26.64+0x10], R31 ;  /* 0x0000101f1a00b986 */ /* 0x0003e2000c101114 */
[----:B------:R-:W-:Y:S01]  /*cd70*/  ISETP.LT.OR P3, PT, R34, 0x19, !P0 ;  /* 0x000000192200780c */ /* 0x000fe20004761670 */
[----:B------:R-:W-:Y:S01]  /*cd80*/  FMUL R210, R210, UR25 ;  /* 0x00000019d2d27c20 */ /* 0x000fe20008400000 */
[----:B0-----:R-:W-:Y:S01]  /*cd90*/  F2FP.SATFINITE.E4M3.F32.PACK_AB_MERGE_C R33, RZ, R212, RZ ;  /* 0x000000d4ff21723e */ /* 0x001fe200048070ff */
[----:B------:R-:W-:Y:S01]  /*cda0*/  @!P4 STG.E.U8 desc[UR20][R26.64+0x11], R215 ;  /* 0x000011d71a00c986 */ /* 0x000fe2000c101114 */
[----:B------:R-:W-:Y:S01]  /*cdb0*/  ISETP.LT.OR P4, PT, R34, 0x1a, !P0 ;  /* 0x0000001a2200780c */ /* 0x000fe20004781670 */
[----:B------:R-:W-:Y:S01]  /*cdc0*/  FMUL R208, R208, UR25 ;  /* 0x00000019d0d07c20 */ /* 0x000fe20008400000 */
[----:B------:R-:W-:Y:S01]  /*cdd0*/  F2FP.SATFINITE.E4M3.F32.PACK_AB_MERGE_C R211, RZ, R211, RZ ;  /* 0x000000d3ffd3723e */ /* 0x000fe200048070ff */
[----:B------:R-:W-:Y:S01]  /*cde0*/  @!P6 STG.E.U8 desc[UR20][R24.64+0x19], R213 ;  /* 0x000019d51800e986 */ /* 0x000fe2000c101114 */
[----:B------:R-:W-:Y:S01]  /*cdf0*/  ISETP.LT.OR P6, PT, R34, 0x22, !P1 ;  /* 0x000000222200780c */ /* 0x000fe20004fc1670 */
[----:B------:R-:W-:Y:S01]  /*ce00*/  FMUL R207, R207, UR25 ;  /* 0x00000019cfcf7c20 */ /* 0x000fe20008400000 */
[----:B-1----:R-:W-:Y:S01]  /*ce10*/  F2FP.SATFINITE.E4M3.F32.PACK_AB_MERGE_C R29, RZ, R214, RZ ;  /* 0x000000d6ff1d723e */ /* 0x002fe200048070ff */
[----:B------:R-:W-:Y:S01]  /*ce20*/  FMUL R205, R205, UR25 ;  /* 0x00000019cdcd7c20 */ /* 0x000fe20008400000 */
[----:B------:R-:W-:Y:S01]  /*ce30*/  F2FP.SATFINITE.E4M3.F32.PACK_AB_MERGE_C R209, RZ, R209, RZ ;  /* 0x000000d1ffd1723e */ /* 0x000fe200048070ff */
[----:B------:R-:W-:Y:S01]  /*ce40*/  FMUL R206, R206, UR25 ;  /* 0x00000019cece7c20 */ /* 0x000fe20008400000 */
[----:B------:R-:W-:Y:S01]  /*ce50*/  F2FP.SATFINITE.E4M3.F32.PACK_AB_MERGE_C R31, RZ, R208, RZ ;  /* 0x000000d0ff1f723e */ /* 0x000fe200048070ff */
[----:B------:R0:W-:Y:S01]  /*ce60*/  @!P5 STG.E.U8 desc[UR20][R24.64+0x18], R29 ;  /* 0x0000181d1800d986 */ /* 0x0001e2000c101114 */
[----:B------:R-:W-:Y:S01]  /*ce70*/  ISETP.LT.OR P5, PT, R34, 0x21, !P1 ;  /* 0x000000212200780c */ /* 0x000fe20004fa1670 */
[----:B------:R-:W-:Y:S01]  /*ce80*/  FMUL R204, R204, UR25 ;  /* 0x00000019cccc7c20 */ /* 0x000fe20008400000 */
[----:B------:R-:W-:Y:S01]  /*ce90*/  F2FP.SATFINITE.E4M3.F32.PACK_AB_MERGE_C R207, RZ, R207, RZ ;  /* 0x000000cfffcf723e */ /* 0x000fe200048070ff */
[----:B------:R1:W-:Y:S01]  /*cea0*/  @!P3 STG.E.U8 desc[UR20][R26.64+0x18], R33 ;  /* 0x000018211a00b986 */ /* 0x0003e2000c101114 */
[C---:B------:R-:W-:Y:S01]  /*ceb0*/  ISETP.LT.OR P3, PT, R34.reuse, 0x21, !P0 ;  /* 0x000000212200780c */ /* 0x040fe20004761670 */
[----:B------:R-:W-:Y:S01]  /*cec0*/  FMUL R203, R203, UR25 ;  /* 0x00000019cbcb7c20 */ /* 0x000fe20008400000 */
[----:B------:R-:W-:Y:S01]  /*ced0*/  F2FP.SATFINITE.E4M3.F32.PACK_AB_MERGE_C R205, RZ, R205, RZ ;  /* 0x000000cdffcd723e */ /* 0x000fe200048070ff */
[----:B------:R-:W-:Y:S01]  /*cee0*/  @!P4 STG.E.U8 desc[UR20][R26.64+0x19], R211 ;  /* 0x000019d31a00c986 */ /* 0x000fe2000c101114 */
[C---:B------:R-:W-:Y:S01]  /*cef0*/  ISETP.LT.OR P4, PT, R34.reuse, 0x22, !P0 ;  /* 0x000000222200780c */ /* 0x040fe20004781670 */
[----:B------:R-:W-:Y:S01]  /*cf00*/  FMUL R201, R201, UR25 ;  /* 0x00000019c9c97c20 */ /* 0x000fe20008400000 */
[----:B------:R-:W-:Y:S01]  /*cf10*/  F2FP.SATFINITE.E4M3.F32.PACK_AB_MERGE_C R203, RZ, R203, RZ ;  /* 0x000000cbffcb723e */ /* 0x000fe200048070ff */
[----:B------:R-:W-:Y:S01]  /*cf20*/  @!P6 STG.E.U8 desc[UR20][R24.64+0x21], R209 ;  /* 0x000021d11800e986 */ /* 0x000fe2000c101114 */
[----:B------:R-:W-:Y:S01]  /*cf30*/  ISETP.LT.OR P6, PT, R34, 0x2a, !P1 ;  /* 0x0000002a2200780c */ /* 0x000fe20004fc1670 */
[----:B------:R-:W-:Y:S01]  /*cf40*/  FMUL R202, R202, UR25 ;  /* 0x00000019caca7c20 */ /* 0x000fe20008400000 */
[----:B0-----:R-:W-:Y:S01]  /*cf50*/  F2FP.SATFINITE.E4M3.F32.PACK_AB_MERGE_C R29, RZ, R210, RZ ;  /* 0x000000d2ff1d723e */ /* 0x001fe200048070ff */
[----:B------:R-:W-:Y:S01]  /*cf60*/  FMUL R200, R200, UR25 ;  /* 0x00000019c8c87c20 */ /* 0x000fe20008400000 */
[----:B-1----:R-:W-:Y:S01]  /*cf70*/  F2FP.SATFINITE.E4M3.F32.PACK_AB_MERGE_C R33, RZ, R204, RZ ;  /* 0x000000ccff21723e */ /* 0x002fe200048070ff */
[----:B------:R-:W-:Y:S01]  /*cf80*/  FMUL R199, R199, UR25 ;  /* 0x00000019c7c77c20 */ /* 0x000fe20008400000 */
[----:B------:R-:W-:Y:S01]  /*cf90*/  F2FP.SATFINITE.E4M3.F32.PACK_AB_MERGE_C R201, RZ, R201, RZ ;  /* 0x000000c9ffc9723e */ /* 0x000fe200048070ff */
[----:B------:R0:W-:Y:S01]  /*cfa0*/  @!P5 STG.E.U8 desc[UR20][R24.64+0x20], R29 ;  /* 0x0000201d1800d986 */ /* 0x0001e2000c101114 */
[C---:B------:R-:W-:Y:S01]  /*cfb0*/  ISETP.LT.OR P5, PT, R34.reuse, 0x29, !P1 ;  /* 0x000000292200780c */ /* 0x040fe20004fa1670 */
[----:B------:R-:W-:Y:S01]  /*cfc0*/  FMUL R197, R197, UR25 ;  /* 0x00000019c5c57c20 */ /* 0x000fe20008400000 */
[----:B------:R-:W-:Y:S01]  /*cfd0*/  F2FP.SATFINITE.E4M3.F32.PACK_AB_MERGE_C R199, RZ, R199, RZ ;  /* 0x000000c7ffc7723e */ /* 0x000fe200048070ff */
[----:B------:R1:W-:Y:S01]  /*cfe0*/  @!P3 STG.E.U8 desc[UR20][R26.64+0x20], R31 ;  /* 0x0000201f1a00b986 */ /* 0x0003e2000c101114 */
[----:B------:R-:W-:Y:S01]  /*cff0*/  ISETP.LT.OR P3, PT, R34, 0x29, !P0 ;  /* 0x000000292200780c */ /* 0x000fe20004761670 */
[----:B------:R-:W-:Y:S01]  /*d000*/  FMUL R198, R198, UR25 ;  /* 0x00000019c6c67c20 */ /* 0x000fe20008400000 */
[----:B------:R-:W-:Y:S01]  /*d010*/  F2FP.SATFINITE.E4M3.F32.PACK_AB_MERGE_C R197, RZ, R197, RZ ;  /* 0x000000c5ffc5723e */ /* 0x000fe200048070ff */
[----:B------:R-:W-:Y:S01]  /*d020*/  @!P4 STG.E.U8 desc[UR20][R26.64+0x21], R207 ;  /* 0x000021cf1a00c986 */ /* 0x000fe2000c101114 */
[----:B------:R-:W-:Y:S01]  /*d030*/  ISETP.LT.OR P4, PT, R34, 0x2a, !P0 ;  /* 0x0000002a2200780c */ /* 0x000fe20004781670 */
[----:B------:R-:W-:Y:S01]  /*d040*/  FMUL R196, R196, UR25 ;  /* 0x00000019c4c47c20 */ /* 0x000fe20008400000 */
[----:B------:R-:W-:Y:S01]  /*d050*/  FMUL R195, R195, UR25 ;  /* 0x00000019c3c37c20 */ /* 0x000fe20008400000 */
        /* <DEDUP_REMOVED lines=27> */
[----:B------:R-:W-:Y:S01]  /*d210*/  FMUL R186, R186, UR25 ;  /* 0x00000019baba7c20 */ /* 0x000fe20008400000 */
        /* <DEDUP_REMOVED lines=154> */
[----:B-----5:R-:W-:Y:S01]  /*dbc0*/  FMUL R5, R5, UR25 ;  /* 0x0000001905057c20 */ /* 0x020fe20008400000 */
[----:B0-----:R-:W-:Y:S01]  /*dbd0*/  F2FP.SATFINITE.E4M3.F32.PACK_AB_MERGE_C R29, RZ, R170, RZ ;  /* 0x000000aaff1d723e */ /* 0x001fe200048070ff */
[----:B------:R-:W-:Y:S01]  /*dbe0*/  FMUL R0, R0, UR25 ;  /* 0x0000001900007c20 */ /* 0x000fe20008400000 */
[----:B-1----:R-:W-:Y:S01]  /*dbf0*/  F2FP.SATFINITE.E4M3.F32.PACK_AB_MERGE_C R33, RZ, R164, RZ ;  /* 0x000000a4ff21723e */ /* 0x002fe200048070ff */
[----:B------:R-:W-:Y:S01]  /*dc00*/  FMUL R6, R6, UR25 ;  /* 0x0000001906067c20 */ /* 0x000fe20008400000 */
[----:B------:R-:W-:Y:S01]  /*dc10*/  F2FP.SATFINITE.E4M3.F32.PACK_AB_MERGE_C R7, RZ, R7, RZ ;  /* 0x00000007ff07723e */ /* 0x000fe200048070ff */
[----:B------:R0:W-:Y:S01]  /*dc20*/  @!P5 STG.E.U8 desc[UR20][R24.64+0x70], R29 ;  /* 0x0000701d1800d986 */ /* 0x0001e2000c101114 */
[----:B------:R-:W-:Y:S01]  /*dc30*/  ISETP.LT.OR P5, PT, R34, 0x79, !P1 ;  /* 0x000000792200780c */ /* 0x000fe20004fa1670 */
[----:B------:R-:W-:Y:S01]  /*dc40*/  FMUL R2, R2, UR25 ;  /* 0x0000001902027c20 */ /* 0x000fe20008400000 */
[----:B------:R-:W-:Y:S01]  /*dc50*/  F2FP.SATFINITE.E4M3.F32.PACK_AB_MERGE_C R5, RZ, R5, RZ ;  /* 0x00000005ff05723e */ /* 0x000fe200048070ff */
[----:B------:R1:W-:Y:S01]  /*dc60*/  @!P3 STG.E.U8 desc[UR20][R26.64+0x70], R31 ;  /* 0x0000701f1a00b986 */ /* 0x0003e2000c101114 */
[----:B------:R-:W-:Y:S01]  /*dc70*/  ISETP.LT.OR P3, PT, R34, 0x79, !P0 ;  /* 0x000000792200780c */ /* 0x000fe20004761670 */
[----:B------:R-:W-:Y:S01]  /*dc80*/  FMUL R3, R3, UR25 ;  /* 0x0000001903037c20 */ /* 0x000fe20008400000 */
[----:B------:R-:W-:Y:S01]  /*dc90*/  FMUL R4, R4, UR25 ;  /* 0x0000001904047c20 */ /* 0x000fe20008400000 */
[----:B------:R-:W-:Y:S01]  /*dca0*/  @!P4 STG.E.U8 desc[UR20][R26.64+0x71], R167 ;  /* 0x000071a71a00c986 */ /* 0x000fe2000c101114 */
[----:B------:R-:W-:-:S03]  /*dcb0*/  ISETP.LT.OR P4, PT, R34, 0x7a, !P0 ;  /* 0x0000007a2200780c */ /* 0x000fc60004781670 */
[----:B------:R-:W-:Y:S01]  /*dcc0*/  @!P6 STG.E.U8 desc[UR20][R24.64+0x79], R165 ;  /* 0x000079a51800e986 */ /* 0x000fe2000c101114 */
[----:B------:R-:W-:Y:S02]  /*dcd0*/  ISETP.LT.OR P6, PT, R34, 0x82, !P1 ;  /* 0x000000822200780c */ /* 0x000fe40004fc1670 */
[----:B0-----:R-:W-:Y:S01]  /*dce0*/  F2FP.SATFINITE.E4M3.F32.PACK_AB_MERGE_C R29, RZ, R166, RZ ;  /* 0x000000a6ff1d723e */ /* 0x001fe200048070ff */
[----:B------:R-:W4:Y:S01]  /*dcf0*/  LDL.LU R220, [R1+0x14] ;  /* 0x0000140001dc7983 */ /* 0x000f220000300800 */
[----:B-1----:R-:W-:-:S03]  /*dd00*/  F2FP.SATFINITE.E4M3.F32.PACK_AB_MERGE_C R31, RZ, R160, RZ ;  /* 0x000000a0ff1f723e */ /* 0x002fc600048070ff */
[----:B------:R0:W-:Y:S01]  /*dd10*/  @!P5 STG.E.U8 desc[UR20][R24.64+0x78], R29 ;  /* 0x0000781d1800d986 */ /* 0x0001e2000c101114 */
[----:B------:R-:W-:-:S03]  /*dd20*/  ISETP.LT.OR P5, PT, R34, 0x81, !P1 ;  /* 0x000000812200780c */ /* 0x000fc60004fa1670 */
[----:B------:R1:W-:Y:S01]  /*dd30*/  @!P3 STG.E.U8 desc[UR20][R26.64+0x78], R33 ;  /* 0x000078211a00b986 */ /* 0x0003e2000c101114 */
[----:B------:R-:W-:-:S03]  /*dd40*/  ISETP.LT.OR P3, PT, R34, 0x81, !P0 ;  /* 0x000000812200780c */ /* 0x000fc60004761670 */
        /* <DEDUP_REMOVED lines=26> */
[----:B0-----:R-:W-:Y:S02]  /*def0*/  F2FP.SATFINITE.E4M3.F32.PACK_AB_MERGE_C R29, RZ, R154, RZ ;  /* 0x0000009aff1d723e */ /* 0x001fe400048070ff */
[----:B-1----:R-:W-:-:S03]  /*df00*/  F2FP.SATFINITE.E4M3.F32.PACK_AB_MERGE_C R33, RZ, R20, RZ ;  /* 0x00000014ff21723e */ /* 0x002fc600048070ff */
[----:B------:R0:W-:Y:S01]  /*df10*/  @!P5 STG.E.U8 desc[UR20][R24.64+0x90], R29 ;  /* 0x0000901d1800d986 */ /* 0x0001e2000c101114 */
[----:B------:R-:W-:-:S03]  /*df20*/  ISETP.LT.OR P5, PT, R34, 0x99, !P1 ;  /* 0x000000992200780c */ /* 0x000fc60004fa1670 */
[----:B------:R-:W-:Y:S01]  /*df30*/  @!P3 STG.E.U8 desc[UR20][R26.64+0x90], R31 ;  /* 0x0000901f1a00b986 */ /* 0x000fe2000c101114 */
[----:B------:R-:W-:-:S03]  /*df40*/  ISETP.LT.OR P3, PT, R34, 0x99, !P0 ;  /* 0x000000992200780c */ /* 0x000fc60004761670 */
[----:B------:R1:W-:Y:S01]  /*df50*/  @!P4 STG.E.U8 desc[UR20][R26.64+0x91], R23 ;  /* 0x000091171a00c986 */ /* 0x0003e2000c101114 */
[----:B------:R-:W-:-:S03]  /*df60*/  ISETP.LT.OR P4, PT, R34, 0x9a, !P0 ;  /* 0x0000009a2200780c */ /* 0x000fc60004781670 */
[----:B------:R2:W-:Y:S01]  /*df70*/  @!P6 STG.E.U8 desc[UR20][R24.64+0x99], R21 ;  /* 0x000099151800e986 */ /* 0x0005e2000c101114 */
[----:B------:R-:W-:Y:S02]  /*df80*/  ISETP.LT.OR P6, PT, R34, 0xa2, !P1 ;  /* 0x000000a22200780c */ /* 0x000fe40004fc1670 */
[----:B0-----:R-:W-:-:S05]  /*df90*/  F2FP.SATFINITE.E4M3.F32.PACK_AB_MERGE_C R29, RZ, R22, RZ ;  /* 0x00000016ff1d723e */ /* 0x001fca00048070ff */
[----:B------:R-:W-:Y:S01]  /*dfa0*/  @!P5 STG.E.U8 desc[UR20][R24.64+0x98], R29 ;  /* 0x0000981d1800d986 */ /* 0x000fe2000c101114 */
[C---:B------:R-:W-:Y:S02]  /*dfb0*/  ISETP.LT.OR P5, PT, R34.reuse, 0xa1, !P1 ;  /* 0x000000a12200780c */ /* 0x040fe40004fa1670 */
[----:B-1----:R-:W-:Y:S01]  /*dfc0*/  F2FP.SATFINITE.E4M3.F32.PACK_AB_MERGE_C R23, RZ, R18, RZ ;  /* 0x00000012ff17723e */ /* 0x002fe200048070ff */
[----:B------:R-:W-:Y:S01]  /*dfd0*/  @!P3 STG.E.U8 desc[UR20][R26.64+0x98], R33 ;  /* 0x000098211a00b986 */ /* 0x000fe2000c101114 */
[C---:B------:R-:W-:Y:S02]  /*dfe0*/  ISETP.LT.OR P3, PT, R34.reuse, 0xa1, !P0 ;  /* 0x000000a12200780c */ /* 0x040fe40004761670 */
[----:B--2---:R-:W-:Y:S01]  /*dff0*/  F2FP.SATFINITE.E4M3.F32.PACK_AB_MERGE_C R21, RZ, R16, RZ ;  /* 0x00000010ff15723e */ /* 0x004fe200048070ff */
[----:B------:R0:W-:Y:S01]  /*e000*/  @!P4 STG.E.U8 desc[UR20][R26.64+0x99], R19 ;  /* 0x000099131a00c986 */ /* 0x0001e2000c101114 */
[----:B------:R-:W-:-:S03]  /*e010*/  ISETP.LT.OR P4, PT, R34, 0xa2, !P0 ;  /* 0x000000a22200780c */ /* 0x000fc60004781670 */
[----:B------:R1:W-:Y:S01]  /*e020*/  @!P6 STG.E.U8 desc[UR20][R24.64+0xa1], R17 ;  /* 0x0000a1111800e986 */ /* 0x0003e2000c101114 */
[----:B------:R-:W-:-:S03]  /*e030*/  ISETP.LT.OR P6, PT, R34, 0xaa, !P1 ;  /* 0x000000aa2200780c */ /* 0x000fc60004fc1670 */
[----:B------:R-:W-:Y:S01]  /*e040*/  @!P5 STG.E.U8 desc[UR20][R24.64+0xa0], R23 ;  /* 0x0000a0171800d986 */ /* 0x000fe2000c101114 */
[----:B------:R-:W-:-:S03]  /*e050*/  ISETP.LT.OR P5, PT, R34, 0xa9, !P1 ;  /* 0x000000a92200780c */ /* 0x000fc60004fa1670 */
[----:B------:R-:W-:Y:S01]  /*e060*/  @!P3 STG.E.U8 desc[UR20][R26.64+0xa0], R21 ;  /* 0x0000a0151a00b986 */ /* 0x000fe2000c101114 */
[C---:B------:R-:W-:Y:S02]  /*e070*/  ISETP.LT.OR P3, PT, R34.reuse, 0xa9, !P0 ;  /* 0x000000a92200780c */ /* 0x040fe40004761670 */
[----:B0-----:R-:W-:Y:S01]  /*e080*/  F2FP.SATFINITE.E4M3.F32.PACK_AB_MERGE_C R19, RZ, R14, RZ ;  /* 0x0000000eff13723e */ /* 0x001fe200048070ff */
[----:B------:R0:W-:Y:S01]  /*e090*/  @!P4 STG.E.U8 desc[UR20][R26.64+0xa1], R15 ;  /* 0x0000a10f1a00c986 */ /* 0x0001e2000c101114 */
[C---:B------:R-:W-:Y:S02]  /*e0a0*/  ISETP.LT.OR P4, PT, R34.reuse, 0xaa, !P0 ;  /* 0x000000aa2200780c */ /* 0x040fe40004781670 */
[----:B-1----:R-:W-:Y:S01]  /*e0b0*/  F2FP.SATFINITE.E4M3.F32.PACK_AB_MERGE_C R17, RZ, R12, RZ ;  /* 0x0000000cff11723e */ /* 0x002fe200048070ff */
        /* <DEDUP_REMOVED lines=15> */
[----:B0-----:R-:W-:Y:S02]  /*e1b0*/  F2FP.SATFINITE.E4M3.F32.PACK_AB_MERGE_C R11, RZ, R6, RZ ;  /* 0x00000006ff0b723e */ /* 0x001fe400048070ff */
[C---:B------:R-:W-:Y:S01]  /*e1c0*/  ISETP.LT.OR P3, PT, R34.reuse, 0xb9, !P0 ;  /* 0x000000b92200780c */ /* 0x040fe20004761670 */
[----:B------:R0:W-:Y:S01]  /*e1d0*/  @!P4 STG.E.U8 desc[UR20][R26.64+0xb1], R7 ;  /* 0x0000b1071a00c986 */ /* 0x0001e2000c101114 */
[----:B-1----:R-:W-:Y:S02]  /*e1e0*/  F2FP.SATFINITE.E4M3.F32.PACK_AB_MERGE_C R9, RZ, R4, RZ ;  /* 0x00000004ff09723e */ /* 0x002fe400048070ff */
[C---:B------:R-:W-:Y:S01]  /*e1f0*/  ISETP.LT.OR P4, PT, R34.reuse, 0xba, !P0 ;  /* 0x000000ba2200780c */ /* 0x040fe20004781670 */
[----:B------:R1:W-:Y:S04]  /*e200*/  @!P6 STG.E.U8 desc[UR20][R24.64+0xb9], R5 ;  /* 0x0000b9051800e986 */ /* 0x0003e8000c101114 */
[----:B------:R2:W-:Y:S01]  /*e210*/  @!P5 STG.E.U8 desc[UR20][R24.64+0xb8], R11 ;  /* 0x0000b80b1800d986 */ /* 0x0005e2000c101114 */
[----:B------:R-:W-:Y:S01]  /*e220*/  FMUL R4, R227, UR25 ;  /* 0x00000019e3047c20 */ /* 0x000fe20008400000 */
[----:B------:R-:W-:-:S02]  /*e230*/  ISETP.LT.OR P5, PT, R34, 0xc1, !P1 ;  /* 0x000000c12200780c */ /* 0x000fc40004fa1670 */
[----:B0-----:R-:W-:Y:S02]  /*e240*/  F2FP.SATFINITE.E4M3.F32.PACK_AB_MERGE_C R7, RZ, R3, RZ ;  /* 0x00000003ff07723e */ /* 0x001fe400048070ff */
[----:B-1----:R-:W-:Y:S01]  /*e250*/  F2FP.SATFINITE.E4M3.F32.PACK_AB_MERGE_C R5, RZ, R0, RZ ;  /* 0x00000000ff05723e */ /* 0x002fe200048070ff */
[----:B---3--:R-:W-:Y:S01]  /*e260*/  FMUL R0, R222, UR25 ;  /* 0x00000019de007c20 */ /* 0x008fe20008400000 */
[----:B------:R-:W-:Y:S01]  /*e270*/  ISETP.LT.OR P6, PT, R34, 0xc2, !P1 ;  /* 0x000000c22200780c */ /* 0x000fe20004fc1670 */
[----:B------:R-:W3:Y:S01]  /*e280*/  LDL.LU R222, [R1+0x20] ;  /* 0x0000200001de7983 */ /* 0x000ee20000300800 */
[----:B--2---:R-:W-:Y:S02]  /*e290*/  F2FP.SATFINITE.E4M3.F32.PACK_AB_MERGE_C R11, RZ, R2, RZ ;  /* 0x00000002ff0b723e */ /* 0x004fe400048070ff */
[----:B------:R-:W-:Y:S01]  /*e2a0*/  F2FP.SATFINITE.E4M3.F32.PACK_AB_MERGE_C R13, RZ, R0, RZ ;  /* 0x00000000ff0d723e */ /* 0x000fe200048070ff */
[----:B----4-:R-:W-:Y:S01]  /*e2b0*/  FMUL R0, R224, UR25 ;  /* 0x00000019e0007c20 */ /* 0x010fe20008400000 */
[----:B------:R-:W-:Y:S01]  /*e2c0*/  FMUL R2, R225, UR25 ;  /* 0x00000019e1027c20 */ /* 0x000fe20008400000 */
[----:B------:R-:W2:Y:S04]  /*e2d0*/  LDL.LU R224, [R1+0x24] ;  /* 0x0000240001e07983 */ /* 0x000ea80000300800 */
[----:B------:R-:W4:Y:S01]  /*e2e0*/  LDL.LU R225, [R1+0x28] ;  /* 0x0000280001e17983 */ /* 0x000f220000300800 */
[----:B------:R-:W-:-:S03]  /*e2f0*/  FMUL R3, R226, UR25 ;  /* 0x00000019e2037c20 */ /* 0x000fc60008400000 */
[----:B------:R-:W4:Y:S04]  /*e300*/  LDL.LU R226, [R1+0x2c] ;  /* 0x00002c0001e27983 */ /* 0x000f280000300800 */
[----:B------:R-:W4:Y:S04]  /*e310*/  LDL.LU R227, [R1+0x30] ;  /* 0x0000300001e37983 */ /* 0x000f280000300800 */
[----:B------:R-:W-:Y:S01]  /*e320*/  @!P3 STG.E.U8 desc[UR20][R26.64+0xb8], R9 ;  /* 0x0000b8091a00b986 */ /* 0x000fe2000c101114 */
[----:B------:R-:W-:-:S03]  /*e330*/  ISETP.LT.OR P3, PT, R34, 0xc1, !P0 ;  /* 0x000000c12200780c */ /* 0x000fc60004761670 */
[----:B------:R0:W-:Y:S01]  /*e340*/  @!P4 STG.E.U8 desc[UR20][R26.64+0xb9], R7 ;  /* 0x0000b9071a00c986 */ /* 0x0001e2000c101114 */
[----:B------:R-:W-:-:S03]  /*e350*/  ISETP.LT.OR P4, PT, R34, 0xc2, !P0 ;  /* 0x000000c22200780c */ /* 0x000fc60004781670 */
[----:B------:R-:W-:Y:S01]  /*e360*/  @!P5 STG.E.U8 desc[UR20][R24.64+0xc0], R11 ;  /* 0x0000c00b1800d986 */ /* 0x000fe2000c101114 */
[----:B------:R-:W-:-:S03]  /*e370*/  ISETP.LT.OR P5, PT, R34, 0xc9, !P1 ;  /* 0x000000c92200780c */ /* 0x000fc60004fa1670 */
[----:B------:R1:W-:Y:S01]  /*e380*/  @!P6 STG.E.U8 desc[UR20][R24.64+0xc1], R5 ;  /* 0x0000c1051800e986 */ /* 0x0003e2000c101114 */
[----:B0-----:R-:W-:-:S03]  /*e390*/  F2FP.SATFINITE.E4M3.F32.PACK_AB_MERGE_C R7, RZ, R0, RZ ;  /* 0x00000000ff07723e */ /* 0x001fc600048070ff */
[----:B------:R-:W-:Y:S01]  /*e3a0*/  @!P3 STG.E.U8 desc[UR20][R26.64+0xc0], R13 ;  /* 0x0000c00d1a00b986 */ /* 0x000fe2000c101114 */
[C---:B------:R-:W-:Y:S02]  /*e3b0*/  ISETP.LT.OR P6, PT, R34.reuse, 0xca, !P1 ;  /* 0x000000ca2200780c */ /* 0x040fe40004fc1670 */
[----:B-1----:R-:W-:Y:S01]  /*e3c0*/  F2FP.SATFINITE.E4M3.F32.PACK_AB_MERGE_C R5, RZ, R2, RZ ;  /* 0x00000002ff05723e */ /* 0x002fe200048070ff */
[----:B------:R0:W-:Y:S01]  /*e3d0*/  @!P4 STG.E.U8 desc[UR20][R26.64+0xc1], R7 ;  /* 0x0000c1071a00c986 */ /* 0x0001e2000c101114 */
[C---:B------:R-:W-:Y:S02]  /*e3e0*/  ISETP.LT.OR P3, PT, R34.reuse, 0xc9, !P0 ;  /* 0x000000c92200780c */ /* 0x040fe40004761670 */
[C---:B------:R-:W-:Y:S01]  /*e3f0*/  ISETP.LT.OR P4, PT, R34.reuse, 0xca, !P0 ;  /* 0x000000ca2200780c */ /* 0x040fe20004781670 */
[----:B------:R1:W-:Y:S01]  /*e400*/  @!P5 STG.E.U8 desc[UR20][R24.64+0xc8], R5 ;  /* 0x0000c8051800d986 */ /* 0x0003e2000c101114 */
[----:B------:R-:W-:Y:S02]  /*e410*/  ISETP.LT.OR P5, PT, R34, 0xd1, !P1 ;  /* 0x000000d12200780c */ /* 0x000fe40004fa1670 */
[----:B------:R-:W-:-:S02]  /*e420*/  F2FP.SATFINITE.E4M3.F32.PACK_AB_MERGE_C R9, RZ, R3, RZ ;  /* 0x00000003ff09723e */ /* 0x000fc400048070ff */
[----:B------:R-:W-:-:S03]  /*e430*/  F2FP.SATFINITE.E4M3.F32.PACK_AB_MERGE_C R11, RZ, R4, RZ ;  /* 0x00000004ff0b723e */ /* 0x000fc600048070ff */
[----:B------:R1:W-:Y:S04]  /*e440*/  @!P6 STG.E.U8 desc[UR20][R24.64+0xc9], R9 ;  /* 0x0000c9091800e986 */ /* 0x0003e8000c101114 */
[----:B------:R-:W-:Y:S01]  /*e450*/  @!P3 STG.E.U8 desc[UR20][R26.64+0xc8], R11 ;  /* 0x0000c80b1a00b986 */ /* 0x000fe2000c101114 */
[----:B------:R-:W-:-:S03]  /*e460*/  FMUL R0, R220, UR25 ;  /* 0x00000019dc007c20 */ /* 0x000fc60008400000 */
[----:B------:R-:W4:Y:S02]  /*e470*/  LDL.LU R220, [R1+0x34] ;  /* 0x0000340001dc7983 */ /* 0x000f240000300800 */
[----:B0-----:R-:W-:Y:S01]  /*e480*/  F2FP.SATFINITE.E4M3.F32.PACK_AB_MERGE_C R7, RZ, R0, RZ ;  /* 0x00000000ff07723e */ /* 0x001fe200048070ff */
[----:B------:R-:W-:Y:S02]  /*e490*/  FMUL R2, R221, UR25 ;  /* 0x00000019dd027c20 */ /* 0x000fe40008400000 */
[----:B------:R-:W4:Y:S03]  /*e4a0*/  LDL.LU R221, [R1+0x38] ;  /* 0x0000380001dd7983 */ /* 0x000f260000300800 */
[----:B-1----:R-:W-:Y:S01]  /*e4b0*/  F2FP.SATFINITE.E4M3.F32.PACK_AB_MERGE_C R5, RZ, R2, RZ ;  /* 0x00000002ff05723e */ /* 0x002fe200048070ff */
[----:B------:R-:W-:Y:S04]  /*e4c0*/  @!P4 STG.E.U8 desc[UR20][R26.64+0xc9], R7 ;  /* 0x0000c9071a00c986 */ /* 0x000fe8000c101114 */
[----:B------:R0:W-:Y:S01]  /*e4d0*/  @!P5 STG.E.U8 desc[UR20][R24.64+0xd0], R5 ;  /* 0x0000d0051800d986 */ /* 0x0001e2000c101114 */
[----:B------:R-:W-:-:S03]  /*e4e0*/  FMUL R3, R223, UR25 ;  /* 0x00000019df037c20 */ /* 0x000fc60008400000 */
[----:B------:R-:W4:Y:S02]  /*e4f0*/  LDL.LU R223, [R1+0x3c] ;  /* 0x00003c0001df7983 */ /* 0x000f240000300800 */
[----:B------:R-:W-:Y:S01]  /*e500*/  F2FP.SATFINITE.E4M3.F32.PACK_AB_MERGE_C R9, RZ, R3, RZ ;  /* 0x00000003ff09723e */ /* 0x000fe200048070ff */
[----:B---3--:R-:W-:Y:S02]  /*e510*/  FMUL R0, R222, UR25 ;  /* 0x00000019de007c20 */ /* 0x008fe40008400000 */
[----:B------:R-:W3:Y:S03]  /*e520*/  LDL.LU R222, [R1+0x40] ;  /* 0x0000400001de7983 */ /* 0x000ee60000300800 */
[----:B------:R-:W-:Y:S01]  /*e530*/  F2FP.SATFINITE.E4M3.F32.PACK_AB_MERGE_C R13, RZ, R0, RZ ;  /* 0x00000000ff0d723e */ /* 0x000fe200048070ff */
[----:B--2---:R-:W-:Y:S02]  /*e540*/  FMUL R2, R224, UR25 ;  /* 0x00000019e0027c20 */ /* 0x004fe40008400000 */
[----:B------:R-:W2:Y:S01]  /*e550*/  LDL.LU R224, [R1+0x44] ;  /* 0x0000440001e07983 */ /* 0x000ea20000300800 */
[----:B----4-:R-:W-:-:S03]  /*e560*/  FMUL R0, R225, UR25 ;  /* 0x00000019e1007c20 */ /* 0x010fc60008400000 */
[----:B------:R-:W4:Y:S01]  /*e570*/  LDL.LU R225, [R1+0x48] ;  /* 0x0000480001e17983 */ /* 0x000f220000300800 */
[----:B------:R-:W-:Y:S01]  /*e580*/  FMUL R3, R226, UR25 ;  /* 0x00000019e2037c20 */ /* 0x000fe20008400000 */
[----:B0-----:R-:W-:Y:S02]  /*e590*/  F2FP.SATFINITE.E4M3.F32.PACK_AB_MERGE_C R5, RZ, R0, RZ ;  /* 0x00000000ff05723e */ /* 0x001fe400048070ff */
[----:B------:R-:W4:Y:S01]  /*e5a0*/  LDL.LU R226, [R1+0x4c] ;  /* 0x00004c0001e27983 */ /* 0x000f220000300800 */
[----:B------:R-:W-:-:S03]  /*e5b0*/  FMUL R0, R227, UR25 ;  /* 0x00000019e3007c20 */ /* 0x000fc60008400000 */
[----:B------:R-:W4:Y:S01]  /*e5c0*/  LDL.LU R227, [R1+0x50] ;  /* 0x0000500001e37983 */ /* 0x000f220000300800 */
[C---:B------:R-:W-:Y:S02]  /*e5d0*/  ISETP.LT.OR P6, PT, R34.reuse, 0xd2, !P1 ;  /* 0x000000d22200780c */ /* 0x040fe40004fc1670 */
[C---:B------:R-:W-:Y:S01]  /*e5e0*/  ISETP.LT.OR P4, PT, R34.reuse, 0xd2, !P0 ;  /* 0x000000d22200780c */ /* 0x040fe20004781670 */
[----:B------:R-:W4:Y:S01]  /*e5f0*/  LDL.LU R218, [R1+0x54] ;  /* 0x0000540001da7983 */ /* 0x000f220000300800 */
[C---:B------:R-:W-:Y:S02]  /*e600*/  ISETP.LT.OR P3, PT, R34.reuse, 0xd1, !P0 ;  /* 0x000000d12200780c */ /* 0x040fe40004761670 */
[----:B------:R-:W-:Y:S02]  /*e610*/  ISETP.LT.OR P5, PT, R34, 0xd9, !P1 ;  /* 0x000000d92200780c */ /* 0x000fe40004fa1670 */
[----:B------:R-:W-:Y:S02]  /*e620*/  F2FP.SATFINITE.E4M3.F32.PACK_AB_MERGE_C R7, RZ, R2, RZ ;  /* 0x00000002ff07723e */ /* 0x000fe400048070ff */
[----:B------:R-:W-:-:S03]  /*e630*/  F2FP.SATFINITE.E4M3.F32.PACK_AB_MERGE_C R11, RZ, R0, RZ ;  /* 0x00000000ff0b723e */ /* 0x000fc600048070ff */
[----:B------:R0:W-:Y:S01]  /*e640*/  @!P6 STG.E.U8 desc[UR20][R24.64+0xd1], R9 ;  /* 0x0000d1091800e986 */ /* 0x0001e2000c101114 */
[----:B------:R-:W-:-:S03]  /*e650*/  ISETP.LT.OR P6, PT, R34, 0xda, !P1 ;  /* 0x000000da2200780c */ /* 0x000fc60004fc1670 */
[----:B------:R-:W-:Y:S01]  /*e660*/  @!P4 STG.E.U8 desc[UR20][R26.64+0xd1], R7 ;  /* 0x0000d1071a00c986 */ /* 0x000fe2000c101114 */
[----:B------:R-:W-:-:S03]  /*e670*/  ISETP.LT.OR P4, PT, R34, 0xda, !P0 ;  /* 0x000000da2200780c */ /* 0x000fc60004781670 */
[----:B------:R-:W-:Y:S01]  /*e680*/  @!P3 STG.E.U8 desc[UR20][R26.64+0xd0], R13 ;  /* 0x0000d00d1a00b986 */ /* 0x000fe2000c101114 */
[----:B0-----:R-:W-:-:S03]  /*e690*/  F2FP.SATFINITE.E4M3.F32.PACK_AB_MERGE_C R9, RZ, R3, RZ ;  /* 0x00000003ff09723e */ /* 0x001fc600048070ff */
[----:B------:R0:W-:Y:S04]  /*e6a0*/  @!P5 STG.E.U8 desc[UR20][R24.64+0xd8], R5 ;  /* 0x0000d8051800d986 */ /* 0x0001e8000c101114 */
[----:B------:R1:W-:Y:S01]  /*e6b0*/  @!P6 STG.E.U8 desc[UR20][R24.64+0xd9], R9 ;  /* 0x0000d9091800e986 */ /* 0x0003e2000c101114 */
[----:B------:R-:W-:-:S03]  /*e6c0*/  FMUL R0, R220, UR25 ;  /* 0x00000019dc007c20 */ /* 0x000fc60008400000 */
[----:B------:R-:W4:Y:S02]  /*e6d0*/  LDL.LU R220, [R1+0x58] ;  /* 0x0000580001dc7983 */ /* 0x000f240000300800 */
[----:B0-----:R-:W-:Y:S01]  /*e6e0*/  F2FP.SATFINITE.E4M3.F32.PACK_AB_MERGE_C R5, RZ, R0, RZ ;  /* 0x00000000ff05723e */ /* 0x001fe200048070ff */
[----:B------:R-:W-:Y:S02]  /*e6f0*/  FMUL R2, R221, UR25 ;  /* 0x00000019dd027c20 */ /* 0x000fe40008400000 */
[----:B------:R-:W4:Y:S03]  /*e700*/  LDL.LU R221, [R1+0x5c] ;  /* 0x00005c0001dd7983 */ /* 0x000f260000300800 */
[----:B------:R-:W-:Y:S01]  /*e710*/  F2FP.SATFINITE.E4M3.F32.PACK_AB_MERGE_C R7, RZ, R2, RZ ;  /* 0x00000002ff07723e */ /* 0x000fe200048070ff */
[----:B------:R0:W-:Y:S01]  /*e720*/  @!P4 STG.E.U8 desc[UR20][R26.64+0xd9], R5 ;  /* 0x0000d9051a00c986 */ /* 0x0001e2000c101114 */
[----:B------:R-:W-:-:S03]  /*e730*/  FMUL R3, R223, UR25 ;  /* 0x00000019df037c20 */ /* 0x000fc60008400000 */
[----:B------:R-:W4:Y:S02]  /*e740*/  LDL.LU R223, [R1+0x60] ;  /* 0x0000600001df7983 */ /* 0x000f240000300800 */
[----:B-1----:R-:W-:Y:S01]  /*e750*/  F2FP.SATFINITE.E4M3.F32.PACK_AB_MERGE_C R9, RZ, R3, RZ ;  /* 0x00000003ff09723e */ /* 0x002fe200048070ff */
[----:B---3--:R-:W-:Y:S02]  /*e760*/  FMUL R4, R222, UR25 ;  /* 0x00000019de047c20 */ /* 0x008fe40008400000 */
[----:B------:R-:W3:Y:S01]  /*e770*/  LDL.LU R222, [R1+0x64] ;  /* 0x0000640001de7983 */ /* 0x000ee20000300800 */
[----:B--2---:R-:W-:-:S03]  /*e780*/  FMUL R0, R224, UR25 ;  /* 0x00000019e0007c20 */ /* 0x004fc60008400000 */
[----:B------:R-:W2:Y:S01]  /*e790*/  LDL.LU R224, [R1+0x68] ;  /* 0x0000680001e07983 */ /* 0x000ea20000300800 */
[----:B----4-:R-:W-:Y:S01]  /*e7a0*/  FMUL R2, R225, UR25 ;  /* 0x00000019e1027c20 */ /* 0x010fe20008400000 */
[----:B0-----:R-:W-:Y:S02]  /*e7b0*/  F2FP.SATFINITE.E4M3.F32.PACK_AB_MERGE_C R5, RZ, R0, RZ ;  /* 0x00000000ff05723e */ /* 0x001fe400048070ff */
[----:B------:R-:W4:Y:S01]  /*e7c0*/  LDL.LU R225, [R1+0x6c] ;  /* 0x00006c0001e17983 */ /* 0x000f220000300800 */
[----:B------:R-:W-:-:S03]  /*e7d0*/  FMUL R3, R226, UR25 ;  /* 0x00000019e2037c20 */ /* 0x000fc60008400000 */
[----:B------:R-:W4:Y:S01]  /*e7e0*/  LDL.LU R226, [R1+0x70] ;  /* 0x0000700001e27983 */ /* 0x000f220000300800 */
[----:B------:R-:W-:-:S03]  /*e7f0*/  FMUL R0, R227, UR25 ;  /* 0x00000019e3007c20 */ /* 0x000fc60008400000 */
[----:B------:R-:W4:Y:S01]  /*e800*/  LDL.LU R227, [R1+0x74] ;  /* 0x0000740001e37983 */ /* 0x000f220000300800 */
[C---:B------:R-:W-:Y:S02]  /*e810*/  ISETP.LT.OR P3, PT, R34.reuse, 0xd9, !P0 ;  /* 0x000000d92200780c */ /* 0x040fe40004761670 */
[C---:B------:R-:W-:Y:S02]  /*e820*/  ISETP.LT.OR P5, PT, R34.reuse, 0xe1, !P1 ;  /* 0x000000e12200780c */ /* 0x040fe40004fa1670 */
[C---:B------:R-:W-:Y:S02]  /*e830*/  ISETP.LT.OR P6, PT, R34.reuse, 0xe2, !P1 ;  /* 0x000000e22200780c */ /* 0x040fe40004fc1670 */
[----:B------:R-:W-:-:S07]  /*e840*/  ISETP.LT.OR P4, PT, R34, 0xe2, !P0 ;  /* 0x000000e22200780c */ /* 0x000fce0004781670 */
[----:B------:R-:W-:Y:S01]  /*e850*/  @!P3 STG.E.U8 desc[UR20][R26.64+0xd8], R11 ;  /* 0x0000d80b1a00b986 */ /* 0x000fe2000c101114 */
[----:B------:R-:W-:-:S03]  /*e860*/  ISETP.LT.OR P3, PT, R34, 0xe1, !P0 ;  /* 0x000000e12200780c */ /* 0x000fc60004761670 */
[----:B------:R0:W-:Y:S01]  /*e870*/  @!P5 STG.E.U8 desc[UR20][R24.64+0xe0], R7 ;  /* 0x0000e0071800d986 */ /* 0x0001e2000c101114 */
[----:B------:R-:W-:-:S03]  /*e880*/  ISETP.LT.OR P5, PT, R34, 0xe9, !P1 ;  /* 0x000000e92200780c */ /* 0x000fc60004fa1670 */
[----:B------:R1:W-:Y:S01]  /*e890*/  @!P6 STG.E.U8 desc[UR20][R24.64+0xe1], R9 ;  /* 0x0000e1091800e986 */ /* 0x0003e2000c101114 */
[----:B------:R-:W-:Y:S02]  /*e8a0*/  ISETP.LT.OR P6, PT, R34, 0xea, !P1 ;  /* 0x000000ea2200780c */ /* 0x000fe40004fc1670 */
[----:B------:R-:W-:Y:S01]  /*e8b0*/  F2FP.SATFINITE.E4M3.F32.PACK_AB_MERGE_C R13, RZ, R4, RZ ;  /* 0x00000004ff0d723e */ /* 0x000fe200048070ff */
[----:B------:R1:W-:Y:S01]  /*e8c0*/  @!P4 STG.E.U8 desc[UR20][R26.64+0xe1], R5 ;  /* 0x0000e1051a00c986 */ /* 0x0003e2000c101114 */
[----:B0-----:R-:W-:-:S03]  /*e8d0*/  F2FP.SATFINITE.E4M3.F32.PACK_AB_MERGE_C R7, RZ, R2, RZ ;  /* 0x00000002ff07723e */ /* 0x001fc600048070ff */
[----:B------:R-:W-:Y:S01]  /*e8e0*/  @!P3 STG.E.U8 desc[UR20][R26.64+0xe0], R13 ;  /* 0x0000e00d1a00b986 */ /* 0x000fe2000c101114 */
[----:B-1----:R-:W-:-:S03]  /*e8f0*/  F2FP.SATFINITE.E4M3.F32.PACK_AB_MERGE_C R9, RZ, R3, RZ ;  /* 0x00000003ff09723e */ /* 0x002fc600048070ff */
[----:B------:R0:W-:Y:S01]  /*e900*/  @!P5 STG.E.U8 desc[UR20][R24.64+0xe8], R7 ;  /* 0x0000e8071800d986 */ /* 0x0001e2000c101114 */
[C---:B------:R-:W-:Y:S02]  /*e910*/  ISETP.LT.OR P3, PT, R34.reuse, 0xe9, !P0 ;  /* 0x000000e92200780c */ /* 0x040fe40004761670 */
[C---:B------:R-:W-:Y:S01]  /*e920*/  ISETP.LT.OR P4, PT, R34.reuse, 0xea, !P0 ;  /* 0x000000ea2200780c */ /* 0x040fe20004781670 */
[----:B------:R1:W-:Y:S01]  /*e930*/  @!P6 STG.E.U8 desc[UR20][R24.64+0xe9], R9 ;  /* 0x0000e9091800e986 */ /* 0x0003e2000c101114 */
[----:B------:R-:W-:Y:S01]  /*e940*/  ISETP.LT.OR P5, PT, R34, 0xf1, !P1 ;  /* 0x000000f12200780c */ /* 0x000fe20004fa1670 */
[----:B------:R-:W-:Y:S01]  /*e950*/  FMUL R2, R218, UR25 ;  /* 0x00000019da027c20 */ /* 0x000fe20008400000 */
[----:B------:R-:W-:Y:S02]  /*e960*/  ISETP.LT.OR P6, PT, R34, 0xf2, !P1 ;  /* 0x000000f22200780c */ /* 0x000fe40004fc1670 */
[----:B------:R-:W-:Y:S02]  /*e970*/  F2FP.SATFINITE.E4M3.F32.PACK_AB_MERGE_C R11, RZ, R0, RZ ;  /* 0x00000000ff0b723e */ /* 0x000fe400048070ff */
[----:B------:R-:W-:-:S03]  /*e980*/  F2FP.SATFINITE.E4M3.F32.PACK_AB_MERGE_C R5, RZ, R2, RZ ;  /* 0x00000002ff05723e */ /* 0x000fc600048070ff */
[----:B------:R-:W-:Y:S01]  /*e990*/  @!P3 STG.E.U8 desc[UR20][R26.64+0xe8], R11 ;  /* 0x0000e80b1a00b986 */ /* 0x000fe2000c101114 */
[----:B------:R-:W-:-:S03]  /*e9a0*/  ISETP.LT.OR P3, PT, R34, 0xf1, !P0 ;  /* 0x000000f12200780c */ /* 0x000fc60004761670 */
[----:B------:R-:W-:Y:S01]  /*e9b0*/  @!P4 STG.E.U8 desc[UR20][R26.64+0xe9], R5 ;  /* 0x0000e9051a00c986 */ /* 0x000fe2000c101114 */
[C---:B------:R-:W-:Y:S02]  /*e9c0*/  ISETP.LT.OR P4, PT, R34.reuse, 0xf9, !P1 ;  /* 0x000000f92200780c */ /* 0x040fe40004f81670 */
[----:B------:R-:W-:Y:S01]  /*e9d0*/  ISETP.LT.OR P1, PT, R34, 0xfa, !P1 ;  /* 0x000000fa2200780c */ /* 0x000fe20004f21670 */
[----:B------:R-:W-:-:S05]  /*e9e0*/  FMUL R0, R220, UR25 ;  /* 0x00000019dc007c20 */ /* 0x000fca0008400000 */
[----:B0-----:R-:W-:-:S05]  /*e9f0*/  F2FP.SATFINITE.E4M3.F32.PACK_AB_MERGE_C R7, RZ, R0, RZ ;  /* 0x00000000ff07723e */ /* 0x001fca00048070ff */
[----:B------:R0:W-:Y:S01]  /*ea00*/  @!P5 STG.E.U8 desc[UR20][R24.64+0xf0], R7 ;  /* 0x0000f0071800d986 */ /* 0x0001e2000c101114 */
[----:B------:R-:W-:-:S05]  /*ea10*/  FMUL R3, R221, UR25 ;  /* 0x00000019dd037c20 */ /* 0x000fca0008400000 */
[----:B-1----:R-:W-:Y:S02]  /*ea20*/  F2FP.SATFINITE.E4M3.F32.PACK_AB_MERGE_C R9, RZ, R3, RZ ;  /* 0x00000003ff09723e */ /* 0x002fe400048070ff */
[----:B------:R-:W-:-:S03]  /*ea30*/  ISETP.LT.OR P5, PT, R34, 0xf2, !P0 ;  /* 0x000000f22200780c */ /* 0x000fc600047a1670 */
[----:B------:R1:W-:Y:S01]  /*ea40*/  @!P6 STG.E.U8 desc[UR20][R24.64+0xf1], R9 ;  /* 0x0000f1091800e986 */ /* 0x0003e2000c101114 */
[C---:B------:R-:W-:Y:S02]  /*ea50*/  ISETP.LT.OR P6, PT, R34.reuse, 0xf9, !P0 ;  /* 0x000000f92200780c */ /* 0x040fe400047c1670 */
[----:B------:R-:W-:Y:S01]  /*ea60*/  ISETP.LT.OR P0, PT, R34, 0xfa, !P0 ;  /* 0x000000fa2200780c */ /* 0x000fe20004701670 */
[----:B------:R-:W-:-:S05]  /*ea70*/  FMUL R0, R223, UR25 ;  /* 0x00000019df007c20 */ /* 0x000fca0008400000 */
[----:B------:R-:W-:-:S05]  /*ea80*/  F2FP.SATFINITE.E4M3.F32.PACK_AB_MERGE_C R13, RZ, R0, RZ ;  /* 0x00000000ff0d723e */ /* 0x000fca00048070ff */
[----:B------:R0:W-:Y:S01]  /*ea90*/  @!P3 STG.E.U8 desc[UR20][R26.64+0xf0], R13 ;  /* 0x0000f00d1a00b986 */ /* 0x0001e2000c101114 */
[----:B---3--:R-:W-:Y:S01]  /*eaa0*/  FMUL R0, R222, UR25 ;  /* 0x00000019de007c20 */ /* 0x008fe20008400000 */
[----:B--2---:R-:W-:Y:S01]  /*eab0*/  FMUL R2, R224, UR25 ;  /* 0x00000019e0027c20 */ /* 0x004fe20008400000 */
[----:B----4-:R-:W-:-:S03]  /*eac0*/  FMUL R3, R225, UR25 ;  /* 0x00000019e1037c20 */ /* 0x010fc60008400000 */
[----:B0-----:R-:W-:Y:S01]  /*ead0*/  F2FP.SATFINITE.E4M3.F32.PACK_AB_MERGE_C R7, RZ, R0, RZ ;  /* 0x00000000ff07723e */ /* 0x001fe200048070ff */
[----:B------:R-:W-:Y:S01]  /*eae0*/  FMUL R4, R226, UR25 ;  /* 0x00000019e2047c20 */ /* 0x000fe20008400000 */
[----:B------:R-:W-:Y:S01]  /*eaf0*/  FMUL R5, R227, UR25 ;  /* 0x00000019e3057c20 */ /* 0x000fe20008400000 */
[----:B-1----:R-:W-:Y:S02]  /*eb00*/  F2FP.SATFINITE.E4M3.F32.PACK_AB_MERGE_C R9, RZ, R2, RZ ;  /* 0x00000002ff09723e */ /* 0x002fe400048070ff */
[----:B------:R-:W-:Y:S02]  /*eb10*/  F2FP.SATFINITE.E4M3.F32.PACK_AB_MERGE_C R3, RZ, R3, RZ ;  /* 0x00000003ff03723e */ /* 0x000fe400048070ff */
[----:B------:R-:W-:Y:S02]  /*eb20*/  F2FP.SATFINITE.E4M3.F32.PACK_AB_MERGE_C R11, RZ, R4, RZ ;  /* 0x00000004ff0b723e */ /* 0x000fe400048070ff */
[----:B------:R-:W-:Y:S01]  /*eb30*/  F2FP.SATFINITE.E4M3.F32.PACK_AB_MERGE_C R5, RZ, R5, RZ ;  /* 0x00000005ff05723e */ /* 0x000fe200048070ff */
[----:B------:R0:W-:Y:S04]  /*eb40*/  @!P5 STG.E.U8 desc[UR20][R26.64+0xf1], R7 ;  /* 0x0000f1071a00d986 */ /* 0x0001e8000c101114 */
[----:B------:R0:W-:Y:S04]  /*eb50*/  @!P4 STG.E.U8 desc[UR20][R24.64+0xf8], R9 ;  /* 0x0000f8091800c986 */ /* 0x0001e8000c101114 */
[----:B------:R0:W-:Y:S04]  /*eb60*/  @!P1 STG.E.U8 desc[UR20][R24.64+0xf9], R3 ;  /* 0x0000f90318009986 */ /* 0x0001e8000c101114 */
[----:B------:R0:W-:Y:S04]  /*eb70*/  @!P6 STG.E.U8 desc[UR20][R26.64+0xf8], R11 ;  /* 0x0000f80b1a00e986 */ /* 0x0001e8000c101114 */
[----:B------:R0:W-:Y:S02]  /*eb80*/  @!P0 STG.E.U8 desc[UR20][R26.64+0xf9], R5 ;  /* 0x0000f9051a008986 */ /* 0x0001e4000c101114 */
.L_x_298:
[----:B------:R-:W-:Y:S05]  /*eb90*/  BSYNC B0 ;  /* 0x0000000000007941 */ /* 0x000fea0003800000 */
.L_x_40:
[----:B------:R-:W2:Y:S01]  /*eba0*/  LDL.LU R22, [R1+0x84] ;  /* 0x0000840001167983 */ /* 0x000ea20000300800 */
[----:B0-----:R-:W-:Y:S01]  /*ebb0*/  IMAD.U32 R3, RZ, RZ, UR18 ;  /* 0x00000012ff037e24 */ /* 0x001fe2000f8e00ff */
[----:B------:R-:W-:Y:S02]  /*ebc0*/  ULDC.64 UR6, c[0x0][0x650] ;  /* 0x0001940000067ab9 */ /* 0x000fe40000000a00 */
[----:B------:R-:W3:Y:S01]  /*ebd0*/  LDL.LU R19, [R1+0x88] ;  /* 0x0000880001137983 */ /* 0x000ee20000300800 */
[----:B-----5:R-:W-:Y:S01]  /*ebe0*/  IMAD.U32 R0, RZ, RZ, UR22 ;  /* 0x00000016ff007e24 */ /* 0x020fe2000f8e00ff */
[----:B------:R0:W-:Y:S01]  /*ebf0*/  SYNCS.ARRIVE.TRANS64.A1T0 RZ, [R3+UR29], RZ ;  /* 0x000000ff03ff79a7 */ /* 0x0001e2000810001d */
[----:B------:R-:W-:Y:S02]  /*ec00*/  IMAD.U32 R2, RZ, RZ, UR22 ;  /* 0x00000016ff027e24 */ /* 0x000fe4000f8e00ff */
[----:B------:R-:W-:Y:S02]  /*ec10*/  IMAD.MOV.U32 R4, RZ, RZ, -0x1 ;  /* 0xffffffffff047424 */ /* 0x000fe400078e00ff */
[----:B0-----:R-:W-:Y:S01]  /*ec20*/  IMAD.U32 R3, RZ, RZ, UR15 ;  /* 0x0000000fff037e24 */ /* 0x001fe2000f8e00ff */
[----:B---3--:R-:W-:-:S02]  /*ec30*/  LEA R19, P0, R0, R19, 0x1 ;  /* 0x0000001300137211 */ /* 0x008fc400078008ff */
[----:B------:R-:W-:Y:S02]  /*ec40*/  PRMT R0, RZ, 0x7610, R0 ;  /* 0x00007610ff007816 */ /* 0x000fe40000000000 */
[----:B--2---:R-:W-:Y:S01]  /*ec50*/  LEA.HI.X R22, R2, R22, R3, 0x1, P0 ;  /* 0x0000001602167211 */ /* 0x004fe200000f0c03 */
[----:B------:R-:W-:Y:S01]  /*ec60*/  IMAD.MOV.U32 R2, RZ, RZ, -0x1 ;  /* 0xffffffffff027424 */ /* 0x000fe200078e00ff */
[----:B------:R0:W-:Y:S01]  /*ec70*/  STL [R1+0x88], R19 ;  /* 0x0000881301007387 */ /* 0x0001e20000100800 */
[----:B------:R-:W-:Y:S01]  /*ec80*/  IMAD.MOV.U32 R3, RZ, RZ, -0x1 ;  /* 0xffffffffff037424 */ /* 0x000fe200078e00ff */
[----:B------:R-:W-:Y:S02]  /*ec90*/  ISETP.GE.U32.AND P0, PT, R19, UR6, PT ;  /* 0x0000000613007c0c */ /* 0x000fe4000bf06070 */
[----:B------:R0:W-:Y:S02]  /*eca0*/  STL [R1+0x84], R22 ;  /* 0x0000841601007387 */ /* 0x0001e40000100800 */
[----:B------:R-:W-:-:S02]  /*ecb0*/  ISETP.GE.U32.AND.EX P0, PT, R22, UR7, PT, P0 ;  /* 0x0000000716007c0c */ /* 0x000fc4000bf06100 */
[----:B------:R0:W-:Y:S04]  /*ecc0*/  STL [R1+0x8c], R4 ;  /* 0x00008c0401007387 */ /* 0x0001e80000100800 */
[----:B------:R0:W-:Y:S04]  /*ecd0*/  STL [R1+0x7c], R2 ;  /* 0x00007c0201007387 */ /* 0x0001e80000100800 */
[----:B------:R0:W-:Y:S03]  /*ece0*/  STL [R1+0x90], R3 ;  /* 0x0000900301007387 */ /* 0x0001e60000100800 */
[----:B------:R-:W-:Y:S05]  /*ecf0*/  @P0 BRA `(.L_x_299) ;  /* 0x0000000400740947 */ /* 0x000fea0003800000 */
[----:B------:R-:W2:Y:S01]  /*ed00*/  S2R R14, SR_CTAID.X ;  /* 0x00000000000e7919 */ /* 0x000ea20000002500 */
[----:B------:R-:W3:Y:S01]  /*ed10*/  LDC.64 R8, c[0x0][0x628] ;  /* 0x00018a00ff087b82 */ /* 0x000ee20000000a00 */
[----:B------:R-:W-:Y:S01]  /*ed20*/  ULDC UR6, c[0x0][0x150] ;  /* 0x0000540000067ab9 */ /* 0x000fe20000000800 */
[----:B------:R-:W-:Y:S01]  /*ed30*/  IMAD.MOV.U32 R6, RZ, RZ, R19 ;  /* 0x000000ffff067224 */ /* 0x000fe200078e0013 */
[----:B------:R-:W0:Y:S01]  /*ed40*/  S2R R16, SR_CTAID.Y ;  /* 0x0000000000107919 */ /* 0x000e220000002600 */
[----:B------:R-:W-:-:S04]  /*ed50*/  IMAD.MOV.U32 R7, RZ, RZ, R22 ;  /* 0x000000ffff077224 */ /* 0x000fc800078e0016 */
[----:B------:R-:W0:Y:S08]  /*ed60*/  LDC R17, c[0x0][0x144] ;  /* 0x00005100ff117b82 */ /* 0x000e300000000800 */
[----:B------:R-:W0:Y:S08]  /*ed70*/  LDC R10, c[0x0][0x630] ;  /* 0x00018c00ff0a7b82 */ /* 0x000e300000000800 */
[----:B------:R-:W0:Y:S01]  /*ed80*/  LDC.64 R12, c[0x0][0x620] ;  /* 0x00018800ff0c7b82 */ /* 0x000e220000000a00 */
[----:B---3--:R-:W-:-:S04]  /*ed90*/  ISETP.NE.U32.AND P0, PT, R8, RZ, PT ;  /* 0x000000ff0800720c */ /* 0x008fc80003f05070 */
[----:B------:R-:W-:Y:S02]  /*eda0*/  ISETP.NE.AND.EX P0, PT, R9, RZ, PT, P0 ;  /* 0x000000ff0900720c */ /* 0x000fe40003f05300 */
[----:B--2---:R-:W-:-:S05]  /*edb0*/  I2FP.F32.U32 R0, R14 ;  /* 0x0000000e00007245 */ /* 0x004fca0000201000 */
[----:B------:R-:W-:-:S04]  /*edc0*/  FMUL R0, R0, UR6 ;  /* 0x0000000600007c20 */ /* 0x000fc80008400000 */
[----:B------:R2:W3:Y:S02]  /*edd0*/  F2I.U32.TRUNC.NTZ R15, R0 ;  /* 0x00000000000f7305 */ /* 0x0004e4000020f000 */
[----:B------:R-:W-:Y:S05]  /*ede0*/  @!P0 BRA `(.L_x_300) ;  /* 0x0000000000288947 */ /* 0x000fea0003800000 */
[----:B--2---:R-:W2:Y:S02]  /*edf0*/  LDC R0, c[0x0][0x634] ;  /* 0x00018d00ff007b82 */ /* 0x004ea40000000800 */
[----:B--2---:R-:W-:-:S05]  /*ee00*/  IADD3 R7, P0, R19, R0, RZ ;  /* 0x0000000013077210 */ /* 0x004fca0007f1e0ff */
[----:B------:R-:W-:-:S04]  /*ee10*/  IMAD.X R11, RZ, RZ, R22, P0 ;  /* 0x000000ffff0b7224 */ /* 0x000fc800000e0616 */
[----:B0-----:R-:W-:-:S04]  /*ee20*/  IMAD.WIDE.U32 R2, R11, R8, RZ ;  /* 0x000000080b027225 */ /* 0x001fc800078e00ff */
[----:B------:R-:W-:-:S04]  /*ee30*/  IMAD.WIDE.U32 R4, P0, R7, R9, R2 ;  /* 0x0000000907047225 */ /* 0x000fc80007800002 */
[----:B------:R-:W-:-:S04]  /*ee40*/  IMAD.WIDE.U32 R2, R7, R8, RZ ;  /* 0x0000000807027225 */ /* 0x000fc800078e00ff */
[----:B------:R-:W-:Y:S01]  /*ee50*/  IMAD.X R7, RZ, RZ, RZ, P0 ;  /* 0x000000ffff077224 */ /* 0x000fe200000e06ff */
[----:B------:R-:W-:Y:S01]  /*ee60*/  IADD3 RZ, P0, R3, R4, RZ ;  /* 0x0000000403ff7210 */ /* 0x000fe20007f1e0ff */
[----:B------:R-:W-:-:S04]  /*ee70*/  IMAD.MOV.U32 R6, RZ, RZ, R5 ;  /* 0x000000ffff067224 */ /* 0x000fc800078e0005 */
[----:B------:R-:W-:-:S08]  /*ee80*/  IMAD.WIDE.U32.X R6, R11, R9, R6, P0 ;  /* 0x000000090b067225 */ /* 0x000fd000000e0406 */
.L_x_300:
[-CC-:B0-----:R-:W-:Y:S01]  /*ee90*/  SHF.R.U64 R11, R6, R10.reuse, R7.reuse ;  /* 0x0000000a060b7219 */ /* 0x181fe20000001207 */
[----:B------:R-:W0:Y:S01]  /*eea0*/  LDC.64 R20, c[0x0][0x640] ;  /* 0x00019000ff147b82 */ /* 0x000e220000000a00 */
[----:B--2---:R-:W-:Y:S01]  /*eeb0*/  SHF.R.U32.HI R0, RZ, R10, R7 ;  /* 0x0000000aff007219 */ /* 0x004fe20000011607 */
[----:B------:R-:W-:Y:S01]  /*eec0*/  IMAD.MOV.U32 R2, RZ, RZ, R19 ;  /* 0x000000ffff027224 */ /* 0x000fe200078e0013 */
[----:B------:R-:W-:Y:S01]  /*eed0*/  IADD3 R5, P0, RZ, -R11, RZ ;  /* 0x8000000bff057210 */ /* 0x000fe20007f1e0ff */
[----:B---3--:R-:W-:Y:S01]  /*eee0*/  IMAD.MOV R15, RZ, RZ, -R15 ;  /* 0x000000ffff0f7224 */ /* 0x008fe200078e0a0f */
[----:B------:R-:W-:Y:S01]  /*eef0*/  ULDC UR6, c[0x0][0x154] ;  /* 0x0000550000067ab9 */ /* 0x000fe20000000800 */
[----:B------:R-:W-:Y:S02]  /*ef00*/  IMAD.MOV.U32 R7, RZ, RZ, 0x1 ;  /* 0x00000001ff077424 */ /* 0x000fe400078e00ff */
[----:B------:R-:W2:Y:S01]  /*ef10*/  LDC R4, c[0x0][0x618] ;  /* 0x00018600ff047b82 */ /* 0x000ea20000000800 */
[----:B------:R-:W-:-:S02]  /*ef20*/  IMAD.X R3, RZ, RZ, ~R0, P0 ;  /* 0x000000ffff037224 */ /* 0x000fc400000e0e00 */
[----:B------:R-:W-:Y:S02]  /*ef30*/  IMAD R17, R17, R15, R14 ;  /* 0x0000000f11117224 */ /* 0x000fe400078e020e */
[-C--:B------:R-:W-:Y:S02]  /*ef40*/  IMAD R0, R3, R12.reuse, RZ ;  /* 0x0000000c03007224 */ /* 0x080fe400078e02ff */
[----:B------:R-:W-:Y:S01]  /*ef50*/  IMAD.MOV.U32 R3, RZ, RZ, R22 ;  /* 0x000000ffff037224 */ /* 0x000fe200078e0016 */
[----:B------:R-:W3:Y:S01]  /*ef60*/  LDC R6, c[0x0][0x608] ;  /* 0x00018200ff067b82 */ /* 0x000ee20000000800 */
[----:B------:R-:W-:-:S04]  /*ef70*/  IMAD.WIDE.U32 R2, R5, R12, R2 ;  /* 0x0000000c05027225 */ /* 0x000fc800078e0002 */
[----:B------:R-:W-:-:S03]  /*ef80*/  IMAD R5, R5, R13, R0 ;  /* 0x0000000d05057224 */ /* 0x000fc600078e0200 */
[----:B------:R-:W5:Y:S01]  /*ef90*/  LDC R18, c[0x0][0x658] ;  /* 0x00019600ff127b82 */ /* 0x000f620000000800 */
[----:B------:R-:W-:Y:S01]  /*efa0*/  I2FP.F32.U32 R0, R16 ;  /* 0x0000001000007245 */ /* 0x000fe20000201000 */
[----:B------:R-:W-:Y:S01]  /*efb0*/  IMAD.IADD R3, R3, 0x1, R5 ;  /* 0x0000000103037824 */ /* 0x000fe200078e0205 */
[----:B0-----:R-:W-:Y:S01]  /*efc0*/  ISETP.NE.U32.AND P0, PT, R20, RZ, PT ;  /* 0x000000ff1400720c */ /* 0x001fe20003f05070 */
[----:B------:R-:W-:Y:S02]  /*efd0*/  IMAD.MOV.U32 R5, RZ, RZ, -0x1 ;  /* 0xffffffffff057424 */ /* 0x000fe400078e00ff */
[----:B------:R-:W-:Y:S02]  /*efe0*/  FMUL R0, R0, UR6 ;  /* 0x0000000600007c20 */ /* 0x000fe40008400000 */
[----:B------:R-:W0:Y:S01]  /*eff0*/  LDC R15, c[0x0][0x148] ;  /* 0x00005200ff0f7b82 */ /* 0x000e220000000800 */
[----:B--2---:R-:W-:Y:S01]  /*f000*/  SHF.R.U64 R10, R2, R4, R3 ;  /* 0x00000004020a7219 */ /* 0x004fe20000001203 */
[----:B------:R2:W0:Y:S01]  /*f010*/  F2I.U32.TRUNC.NTZ R13, R0 ;  /* 0x00000000000d7305 */ /* 0x000422000020f000 */
[----:B------:R-:W-:-:S02]  /*f020*/  ISETP.NE.AND.EX P0, PT, R21, RZ, PT, P0 ;  /* 0x000000ff1500720c */ /* 0x000fc40003f05300 */
[----:B------:R-:W-:-:S03]  /*f030*/  SHF.R.U32.HI R3, RZ, R4, R3 ;  /* 0x00000004ff037219 */ /* 0x000fc60000011603 */
[----:B------:R-:W0:Y:S01]  /*f040*/  LDC R14, c[0x0][0x600] ;  /* 0x00018000ff0e7b82 */ /* 0x000e220000000800 */
[-CC-:B---3--:R-:W-:Y:S02]  /*f050*/  SHF.R.U64 R8, R10, R6.reuse, R3.reuse ;  /* 0x000000060a087219 */ /* 0x188fe40000001203 */
[----:B------:R-:W-:-:S05]  /*f060*/  SHF.R.U32.HI R3, RZ, R6, R3 ;  /* 0x00000006ff037219 */ /* 0x000fca0000011603 */
[----:B------:R-:W3:Y:S01]  /*f070*/  LDC R22, c[0x0][0x648] ;  /* 0x00019200ff167b82 */ /* 0x000ee20000000800 */
[-CC-:B-----5:R-:W-:Y:S02]  /*f080*/  SHF.R.U64 R12, R8, R18.reuse, R3.reuse ;  /* 0x00000012080c7219 */ /* 0x1a0fe40000001203 */
[-C--:B------:R-:W-:Y:S02]  /*f090*/  SHF.L.U32 R5, R5, R18.reuse, RZ ;  /* 0x0000001205057219 */ /* 0x080fe400000006ff */
[-C--:B------:R-:W-:Y:S01]  /*f0a0*/  SHF.R.U32.HI R3, RZ, R18.reuse, R3 ;  /* 0x00000012ff037219 */ /* 0x080fe20000011603 */
[----:B------:R-:W-:Y:S01]  /*f0b0*/  IMAD.MOV.U32 R2, RZ, RZ, R12 ;  /* 0x000000ffff027224 */ /* 0x000fe200078e000c */
[----:B------:R-:W-:Y:S01]  /*f0c0*/  SHF.L.U32 R18, R7, R18, RZ ;  /* 0x0000001207127219 */ /* 0x000fe200000006ff */
[----:B------:R-:W0:Y:S01]  /*f0d0*/  LDC R23, c[0x0][0x638] ;  /* 0x00018e00ff177b82 */ /* 0x000e220000000800 */
[----:B------:R-:W-:-:S07]  /*f0e0*/  LOP3.LUT R19, RZ, R5, RZ, 0x33, !PT ;  /* 0x00000005ff137212 */ /* 0x000fce00078e33ff */
[----:B------:R-:W0:Y:S01]  /*f0f0*/  LDC R24, c[0x0][0x610] ;  /* 0x00018400ff187b82 */ /* 0x000e220000000800 */
[----:B--2---:R-:W-:Y:S05]  /*f100*/  @!P0 BRA `(.L_x_301) ;  /* 0x0000000000288947 */ /* 0x004fea0003800000 */
[----:B------:R-:W2:Y:S02]  /*f110*/  LDC R7, c[0x0][0x64c] ;  /* 0x00019300ff077b82 */ /* 0x000ea40000000800 */
[----:B--2---:R-:W-:-:S05]  /*f120*/  IADD3 R7, P0, R12, R7, RZ ;  /* 0x000000070c077210 */ /* 0x004fca0007f1e0ff */
        /* <DEDUP_REMOVED lines=8> */
.L_x_301:
[----:B---3--:R-:W-:Y:S01]  /*f1b0*/  SHF.R.U64 R0, R2, R22, R3 ;  /* 0x0000001602007219 */ /* 0x008fe20000001203 */
[----:B0-----:R-:W-:Y:S01]  /*f1c0*/  VIADD R7, R14, 0xffffffff ;  /* 0xffffffff0e077836 */ /* 0x001fe20000000000 */
[----:B------:R-:W-:Y:S01]  /*f1d0*/  LOP3.LUT R5, R8, R19, RZ, 0xc0, !PT ;  /* 0x0000001308057212 */ /* 0x000fe200078ec0ff */
[----:B------:R-:W-:Y:S02]  /*f1e0*/  IMAD.MOV R13, RZ, RZ, -R13 ;  /* 0x000000ffff0d7224 */ /* 0x000fe400078e0a0d */
[----:B------:R-:W-:Y:S02]  /*f1f0*/  IMAD.MOV R3, RZ, RZ, -R0 ;  /* 0x000000ffff037224 */ /* 0x000fe400078e0a00 */
[----:B------:R-:W-:Y:S01]  /*f200*/  IMAD R2, R18, R0, R5 ;  /* 0x0000000012027224 */ /* 0x000fe200078e0205 */
[----:B------:R-:W-:Y:S01]  /*f210*/  LOP3.LUT R5, R10, R7, RZ, 0xc0, !PT ;  /* 0x000000070a057212 */ /* 0x000fe200078ec0ff */
[----:B------:R-:W-:Y:S02]  /*f220*/  @P2 IMAD R17, R15, R13, R16 ;  /* 0x0000000d0f112224 */ /* 0x000fe400078e0210 */
[----:B------:R-:W-:-:S02]  /*f230*/  IMAD R0, R3, R23, R12 ;  /* 0x0000001703007224 */ /* 0x000fc400078e020c */
[----:B------:R-:W-:Y:S02]  /*f240*/  IMAD.MOV.U32 R4, RZ, RZ, 0x1 ;  /* 0x00000001ff047424 */ /* 0x000fe400078e00ff */
[----:B------:R-:W-:Y:S02]  /*f250*/  IMAD R2, R2, R24, R17 ;  /* 0x0000001802027224 */ /* 0x000fe400078e0211 */
[----:B------:R-:W-:Y:S01]  /*f260*/  IMAD R3, R0, R14, R5 ;  /* 0x0000000e00037224 */ /* 0x000fe200078e0205 */
[----:B------:R-:W-:-:S04]  /*f270*/  PRMT R0, R4, 0x7610, R0 ;  /* 0x0000761004007816 */ /* 0x000fc80000000000 */
[----:B------:R-:W-:Y:S02]  /*f280*/  SEL R4, R3, R2, !P2 ;  /* 0x0000000203047207 */ /* 0x000fe40005000000 */
[----:B------:R-:W-:-:S03]  /*f290*/  SEL R2, R2, R3, !P2 ;  /* 0x0000000302027207 */ /* 0x000fc60005000000 */
[----:B------:R2:W-:Y:S04]  /*f2a0*/  STL [R1+0x90], R4 ;  /* 0x0000900401007387 */ /* 0x0005e80000100800 */
[----:B------:R2:W-:Y:S04]  /*f2b0*/  STL [R1+0x7c], R11 ;  /* 0x00007c0b01007387 */ /* 0x0005e80000100800 */
[----:B------:R2:W-:Y:S02]  /*f2c0*/  STL [R1+0x8c], R2 ;  /* 0x00008c0201007387 */ /* 0x0005e40000100800 */
.L_x_299:
[----:B------:R-:W-:Y:S01]  /*f2d0*/  LOP3.LUT P0, RZ, R0, 0xff, RZ, 0xc0, !PT ;  /* 0x000000ff00ff7812 */ /* 0x000fe2000780c0ff */
[----:B------:R-:W-:-:S12]  /*f2e0*/  ULOP3.LUT UR30, UR30, 0x1, URZ, 0x3c, !UPT ;  /* 0x000000011e1e7892 */ /* 0x000fd8000f8e3c3f */
[----:B------:R-:W-:Y:S05]  /*f2f0*/  @P0 BRA `(.L_x_302) ;  /* 0xffffff2400d00947 */ /* 0x000fea000383ffff */
[----:B------:R-:W-:Y:S05]  /*f300*/  EXIT ;  /* 0x000000000000794d */ /* 0x000fea0003800000 */
.L_x_18:
[----:B------:R-:W-:-:S08]  /*f310*/  ISETP.NE.AND P0, PT, RZ, UR6, PT ;  /* 0x00000006ff007c0c */ /* 0x000fd0000bf05270 */
[----:B0123--:R-:W0:-:S00]  /*f320*/  USETMAXREG.DEALLOC.CTAPOOL 0x28 ;  /* 0x00000028000079c8 */ /* 0x00fe0000080e0500 */
[----:B------:R-:W-:Y:S05]  /*f330*/  @P0 EXIT ;  /* 0x000000000000094d */ /* 0x000fea0003800000 */
[----:B0-----:R-:W-:Y:S01]  /*f340*/  LOP3.LUT P0, RZ, R0, 0xff, RZ, 0xc0, !PT ;  /* 0x000000ff00ff7812 */ /* 0x001fe2000780c0ff */
[----:B------:R-:W-:Y:S02]  /*f350*/  IMAD.MOV.U32 R0, RZ, RZ, 0x1 ;  /* 0x00000001ff007424 */ /* 0x000fe400078e00ff */
[----:B------:R-:W-:-:S10]  /*f360*/  IMAD.MOV.U32 R8, RZ, RZ, RZ ;  /* 0x000000ffff087224 */ /* 0x000fd400078e00ff */
[----:B------:R-:W-:Y:S05]  /*f370*/  @!P0 BRA `(.L_x_303) ;  /* 0x0000000c00ac8947 */ /* 0x000fea0003800000 */
[----:B------:R-:W0:Y:S01]  /*f380*/  S2UR UR5, SR_CgaCtaId ;  /* 0x00000000000579c3 */ /* 0x000e220000008800 */
[----:B------:R-:W-:Y:S01]  /*f390*/  ULDC UR17, c[0x0][0x658] ;  /* 0x0001960000117ab9 */ /* 0x000fe20000000800 */
[----:B------:R-:W-:Y:S01]  /*f3a0*/  UMOV UR6, 0xffffffff ;  /* 0xffffffff00067882 */ /* 0x000fe20000000000 */
[----:B------:R-:W-:Y:S01]  /*f3b0*/  UMOV UR9, 0x1 ;  /* 0x0000000100097882 */ /* 0x000fe20000000000 */
[----:B------:R-:W-:Y:S01]  /*f3c0*/  USHF.L.U32 UR6, UR6, UR17, URZ ;  /* 0x0000001106067299 */ /* 0x000fe2000800063f */
[----:B------:R-:W-:Y:S01]  /*f3d0*/  LOP3.LUT P0, RZ, R2, 0x1f, RZ, 0xc0, !PT ;  /* 0x0000001f02ff7812 */ /* 0x000fe2000780c0ff */
[----:B------:R-:W-:Y:S01]  /*f3e0*/  BSSY B0, `(.L_x_303) ;  /* 0x00000e4000007945 */ /* 0x000fe20003800000 */
[C---:B------:R-:W-:Y:S01]  /*f3f0*/  ISETP.NE.AND P3, PT, R3.reuse, RZ, PT ;  /* 0x000000ff0300720c */ /* 0x040fe20003f65270 */
[----:B------:R-:W-:Y:S01]  /*f400*/  ULOP3.LUT UR20, URZ, UR6, URZ, 0x33, !UPT ;  /* 0x000000063f147292 */ /* 0x000fe2000f8e333f */
[----:B------:R-:W-:Y:S01]  /*f410*/  ISETP.NE.OR P0, PT, R3, RZ, !P0 ;  /* 0x000000ff0300720c */ /* 0x000fe20004705670 */
[----:B------:R-:W-:Y:S01]  /*f420*/  IMAD.MOV.U32 R9, RZ, RZ, 0x1 ;  /* 0x00000001ff097424 */ /* 0x000fe200078e00ff */
[----:B------:R-:W-:Y:S01]  /*f430*/  ULDC UR16, c[0x0][0x600] ;  /* 0x0001800000107ab9 */ /* 0x000fe20000000800 */
[----:B------:R-:W-:Y:S01]  /*f440*/  IMAD.MOV.U32 R0, RZ, RZ, 0x1 ;  /* 0x00000001ff007424 */ /* 0x000fe200078e00ff */
[----:B------:R-:W-:Y:S01]  /*f450*/  UMOV UR24, 0x11 ;  /* 0x0000001100187882 */ /* 0x000fe20000000000 */
[----:B------:R-:W-:Y:S01]  /*f460*/  IMAD.MOV.U32 R8, RZ, RZ, RZ ;  /* 0x000000ffff087224 */ /* 0x000fe200078e00ff */
[----:B------:R-:W-:-:S02]  /*f470*/  UIADD3 UR32, UR14, 0x1, URZ ;  /* 0x000000010e207890 */ /* 0x000fc4000fffe03f */
[----:B------:R-:W-:Y:S02]  /*f480*/  ULOP3.LUT UR33, UR13, 0x2, URZ, 0xfc, !UPT ;  /* 0x000000020d217892 */ /* 0x000fe4000f8efc3f */
[----:B------:R-:W-:Y:S02]  /*f490*/  UIADD3 UR16, UR16, -0x1, URZ ;  /* 0xffffffff10107890 */ /* 0x000fe4000fffe03f */
[----:B------:R-:W-:Y:S01]  /*f4a0*/  USHF.L.U32 UR17, UR9, UR17, URZ ;  /* 0x0000001109117299 */ /* 0x000fe2000800063f */
[----:B------:R-:W-:Y:S01]  /*f4b0*/  ULDC.64 UR28, c[0x0][0x198] ;  /* 0x00006600001c7ab9 */ /* 0x000fe20000000a00 */
[----:B0-----:R-:W-:Y:S02]  /*f4c0*/  USHF.R.U32.HI UR34, URZ, 0x2, UR5 ;  /* 0x000000023f227899 */ /* 0x001fe40008011605 */
[----:B------:R-:W-:Y:S02]  /*f4d0*/  ULOP3.LUT UR4, UR5, 0x3, URZ, 0xc0, !UPT ;  /* 0x0000000305047892 */ /* 0x000fe4000f8ec03f */
[----:B------:R-:W-:-:S02]  /*f4e0*/  USHF.L.U32 UR18, UR5, 0x6, URZ ;  /* 0x0000000605127899 */ /* 0x000fc4000800063f */
[----:B------:R-:W-:Y:S02]  /*f4f0*/  USHF.L.U32 UR19, UR5, 0xb, URZ ;  /* 0x0000000b05137899 */ /* 0x000fe4000800063f */
[----:B------:R-:W-:Y:S02]  /*f500*/  ULOP3.LUT UR5, UR5, 0xfffffffc, URZ, 0xc0, !UPT ;  /* 0xfffffffc05057892 */ /* 0x000fe4000f8ec03f */
[----:B------:R-:W-:Y:S02]  /*f510*/  UISETP.GT.U32.AND UP0, UPT, UR4, 0xffff, UPT ;  /* 0x0000ffff0400788c */ /* 0x000fe4000bf04070 */
[----:B------:R-:W-:Y:S02]  /*f520*/  ULOP3.LUT UR7, UR5, 0x1, URZ, 0xfc, !UPT ;  /* 0x0000000105077892 */ /* 0x000fe4000f8efc3f */
[----:B------:R-:W-:Y:S02]  /*f530*/  ULOP3.LUT UR8, UR5, 0x2, URZ, 0xfc, !UPT ;  /* 0x0000000205087892 */ /* 0x000fe4000f8efc3f */
[----:B------:R-:W-:-:S02]  /*f540*/  USHF.L.U32 UR6, UR9, UR5, URZ ;  /* 0x0000000509067299 */ /* 0x000fc4000800063f */
[----:B------:R-:W-:Y:S02]  /*f550*/  ULOP3.LUT UR5, UR5, 0x3, URZ, 0xfc, !UPT ;  /* 0x0000000305057892 */ /* 0x000fe4000f8efc3f */
[----:B------:R-:W-:Y:S02]  /*f560*/  USHF.L.U32 UR7, UR9, UR7, URZ ;  /* 0x0000000709077299 */ /* 0x000fe4000800063f */
[----:B------:R-:W-:Y:S02]  /*f570*/  USHF.L.U32 UR8, UR9, UR8, URZ ;  /* 0x0000000809087299 */ /* 0x000fe4000800063f */
[----:B------:R-:W-:Y:S02]  /*f580*/  USEL UR4, UR4, 0xffff, !UP0 ;  /* 0x0000ffff04047887 */ /* 0x000fe4000c000000 */
[----:B------:R-:W-:Y:S02]  /*f590*/  USHF.L.U32 UR5, UR9, UR5, URZ ;  /* 0x0000000509057299 */ /* 0x000fe4000800063f */
[----:B------:R-:W-:-:S02]  /*f5a0*/  ULOP3.LUT UR6, UR8, UR6, UR7, 0xfe, !UPT ;  /* 0x0000000608067292 */ /* 0x000fc4000f8efe07 */
[----:B------:R-:W-:Y:S02]  /*f5b0*/  ULOP3.LUT UR4, UR4, 0xffff, URZ, 0xc0, !UPT ;  /* 0x0000ffff04047892 */ /* 0x000fe4000f8ec03f */
[----:B------:R-:W-:Y:S02]  /*f5c0*/  ULOP3.LUT UR18, UR18, 0xc0, URZ, 0xc0, !UPT ;  /* 0x000000c012127892 */ /* 0x000fe4000f8ec03f */
[----:B------:R-:W-:Y:S02]  /*f5d0*/  ULOP3.LUT UR19, UR19, 0x1800, URZ, 0xc0, !UPT ;  /* 0x0000180013137892 */ /* 0x000fe4000f8ec03f */
[----:B------:R-:W-:Y:S02]  /*f5e0*/  ULOP3.LUT UR21, UR6, UR5, URZ, 0xfc, !UPT ;  /* 0x0000000506157292 */ /* 0x000fe4000f8efc3f */
[----:B------:R-:W-:-:S12]  /*f5f0*/  USHF.L.U32 UR24, UR24, UR4, URZ ;  /* 0x0000000418187299 */ /* 0x000fd8000800063f */
.L_x_315:
[----:B------:R-:W-:-:S03]  /*f600*/  UMOV UR4, 0xffffffff ;  /* 0xffffffff00047882 */ /* 0x000fc60000000000 */
[----:B01----:R-:W-:Y:S05]  /*f610*/  BRA.DIV UR4, `(.L_x_304) ;  /* 0x0000001a04b87947 */ /* 0x003fea000b800000 */
[----:B------:R-:W-:-:S13]  /*f620*/  ELECT P1, URZ, PT ;  /* 0x00000000003f782f */ /* 0x000fda0003820000 */
.L_x_346:
[----:B------:R-:W0:Y:S01]  /*f630*/  LDC R2, c[0x0][0x28c] ;  /* 0x0000a300ff027b82 */ /* 0x000e220000000800 */
[----:B------:R-:W-:Y:S01]  /*f640*/  BSSY B1, `(.L_x_305) ;  /* 0x0000040000017945 */ /* 0x000fe20003800000 */
[----:B0-----:R-:W-:-:S13]  /*f650*/  ISETP.LT.OR P1, PT, R2, 0x1, !P1 ;  /* 0x000000010200780c */ /* 0x001fda0004f21670 */
[----:B------:R-:W-:Y:S05]  /*f660*/  @P1 BRA `(.L_x_306) ;  /* 0x0000000000f41947 */ /* 0x000fea0003800000 */
[----:B------:R-:W2:Y:S04]  /*f670*/  LDL.LU R4, [R1+0x90] ;  /* 0x0000900001047983 */ /* 0x000ea80000300800 */
[----:B------:R-:W3:Y:S01]  /*f680*/  LDL.LU R3, [R1+0x8c] ;  /* 0x00008c0001037983 */ /* 0x000ee20000300800 */
[----:B------:R-:W-:Y:S02]  /*f690*/  IMAD.MOV.U32 R12, RZ, RZ, RZ ;  /* 0x000000ffff0c7224 */ /* 0x000fe400078e00ff */
[----:B------:R-:W-:Y:S02]  /*f6a0*/  IMAD.U32 R13, RZ, RZ, UR32 ;  /* 0x00000020ff0d7e24 */ /* 0x000fe4000f8e00ff */
[----:B------:R-:W-:Y:S01]  /*f6b0*/  IMAD.MOV.U32 R2, RZ, RZ, R0 ;  /* 0x000000ffff027224 */ /* 0x000fe200078e0000 */
[----:B--2---:R-:W-:-:S02]  /*f6c0*/  LEA R6, R4, UR18, 0x8 ;  /* 0x0000001204067c11 */ /* 0x004fc4000f8e40ff */
[----:B---3--:R-:W-:Y:S01]  /*f6d0*/  LEA R4, R3, UR34, 0x1 ;  /* 0x0000002203047c11 */ /* 0x008fe2000f8e08ff */
[----:B------:R-:W-:-:S04]  /*f6e0*/  IMAD.MOV.U32 R3, RZ, RZ, R8 ;  /* 0x000000ffff037224 */ /* 0x000fc800078e0008 */
[----:B------:R-:W-:-:S07]  /*f6f0*/  IMAD.SHL.U32 R7, R4, 0x20, RZ ;  /* 0x0000002004077824 */ /* 0x000fce00078e00ff */
.L_x_310:
[----:B------:R-:W0:Y:S01]  /*f700*/  S2R R5, SR_CgaCtaId ;  /* 0x0000000000057919 */ /* 0x000e220000008800 */
[----:B------:R-:W-:-:S04]  /*f710*/  MOV R4, 0x400 ;  /* 0x0000040000047802 */ /* 0x000fc80000000f00 */
[----:B0-----:R-:W-:Y:S02]  /*f720*/  LEA R10, R5, R4, 0x18 ;  /* 0x00000004050a7211 */ /* 0x001fe400078ec0ff */
[----:B------:R-:W-:Y:S01]  /*f730*/  SHF.L.U32 R4, R2, 0x1f, RZ ;  /* 0x0000001f02047819 */ /* 0x000fe200000006ff */
[----:B------:R-:W0:Y:S02]  /*f740*/  @!P3 LDC R5, c[0x0][0x500] ;  /* 0x00014000ff05bb82 */ /* 0x000e240000000800 */
[----:B------:R-:W-:-:S04]  /*f750*/  IMAD R11, R3, 0x8, R10 ;  /* 0x00000008030b7824 */ /* 0x000fc800078e020a */
[----:B------:R-:W1:Y:S02]  /*f760*/  SYNCS.PHASECHK.TRANS64.TRYWAIT P1, [R11+URZ+0xb0], R4 ;  /* 0x0000b0040b0075a7 */ /* 0x000e64000802017f */
[----:B-1----:R-:W-:Y:S05]  /*f770*/  @!P1 BRA `(.L_x_307) ;  /* 0x0000001800809947 */ /* 0x002fea0003800000 */
.L_x_347:
[----:B------:R-:W-:Y:S01]  /*f780*/  UPRMT UR4, UR33, 0x9910, URZ ;  /* 0x0000991021047896 */ /* 0x000fe2000800003f */
[----:B0-----:R0:W-:Y:S03]  /*f790*/  @!P3 SYNCS.ARRIVE.TRANS64 RZ, [R11+URZ], R5 ;  /* 0x000000050bffb9a7 */ /* 0x0011e6000800003f */
[----:B------:R-:W-:-:S06]  /*f7a0*/  UISETP.NE.AND UP0, UPT, UR4, 0x2, UPT ;  /* 0x000000020400788c */ /* 0x000fcc000bf05270 */
[----:B------:R-:W-:-:S13]  /*f7b0*/  PLOP3.LUT P1, PT, PT, PT, UP0, 0x80, 0x0 ;  /* 0x000000000000781c */ /* 0x000fda0003f2f008 */
[----:B0-----:R-:W-:Y:S05]  /*f7c0*/  @P1 BRA `(.L_x_308) ;  /* 0x0000000000041947 */ /* 0x001fea0003800000 */
[----:B------:R-:W-:Y:S01]  /*f7d0*/  BPT.TRAP 0x1 ;  /* 0x000000040000795c */ /* 0x000fe20000300000 */
.L_x_308:
[----:B------:R-:W-:Y:S05]  /*f7e0*/  @P0 BRA `(.L_x_309) ;  /* 0x0000000000040947 */ /* 0x000fea0003800000 */
[----:B------:R-:W-:Y:S01]  /*f7f0*/  BPT.TRAP 0x1 ;  /* 0x000000040000795c */ /* 0x000fe20000300000 */
.L_x_309:
[----:B------:R-:W2:Y:S01]  /*f800*/  LDL R5, [R1+0x7c] ;  /* 0x00007c0001057983 */ /* 0x000ea20000100800 */
[----:B-1----:R-:W-:Y:S01]  /*f810*/  LEA R4, R3, UR34, 0x1 ;  /* 0x0000002203047c11 */ /* 0x002fe2000f8e08ff */
[----:B------:R-:W-:Y:S01]  /*f820*/  VIADD R13, R13, 0xffffffff ;  /* 0xffffffff0d0d7836 */ /* 0x000fe20000000000 */
[----:B------:R-:W-:Y:S01]  /*f830*/  R2UR UR8, R3 ;  /* 0x00000000030872ca */ /* 0x000fe200000e0000 */
[----:B------:R-:W-:Y:S01]  /*f840*/  UIADD3 UR4, UP0, UR28, 0xf0, URZ ;  /* 0x000000f01c047890 */ /* 0x000fe2000ff1e03f */
[----:B------:R-:W-:Y:S01]  /*f850*/  R2UR UR27, R10 ;  /* 0x000000000a1b72ca */ /* 0x000fe200000e0000 */
[----:B------:R-:W-:Y:S01]  /*f860*/  IMAD.U32 R4, R4, 0x400, R10 ;  /* 0x0000040004047824 */ /* 0x000fe200078e000a */
[----:B------:R-:W-:Y:S01]  /*f870*/  R2UR UR9, R11 ;  /* 0x000000000b0972ca */ /* 0x000fe200000e0000 */
[----:B------:R-:W-:Y:S01]  /*f880*/  UIADD3 UR30, UP1, UR28, 0x1f0, URZ ;  /* 0x000001f01c1e7890 */ /* 0x000fe2000ff3e03f */
[----:B------:R-:W-:Y:S01]  /*f890*/  R2UR UR11, R7 ;  /* 0x00000000070b72ca */ /* 0x000fe200000e0000 */
[----:B------:R-:W-:Y:S01]  /*f8a0*/  UPRMT UR25, URZ, 0x5410, UR24 ;  /* 0x000054103f197896 */ /* 0x000fe20008000018 */
[----:B------:R-:W-:Y:S01]  /*f8b0*/  R2UR UR5, R4 ;  /* 0x00000000040572ca */ /* 0x000fe200000e0000 */
[----:B------:R-:W-:Y:S01]  /*f8c0*/  VIADD R3, R3, 0x1 ;  /* 0x0000000103037836 */ /* 0x000fe20000000000 */
[----:B------:R-:W-:Y:S01]  /*f8d0*/  R2UR UR10, R12 ;  /* 0x000000000c0a72ca */ /* 0x000fe200000e0000 */
[----:B------:R-:W-:Y:S01]  /*f8e0*/  UPRMT UR36, URZ, 0x5410, UR21 ;  /* 0x000054103f247896 */ /* 0x000fe20008000015 */
[----:B------:R-:W-:Y:S01]  /*f8f0*/  R2UR UR35, R6 ;  /* 0x00000000062372ca */ /* 0x000fe200000e0000 */
[----:B------:R-:W-:Y:S01]  /*f900*/  ULEA UR8, UR8, UR19, 0xd ;  /* 0x0000001308087291 */ /* 0x000fe2000f8e683f */
[----:B------:R-:W-:Y:S01]  /*f910*/  ISETP.GT.AND P4, PT, R13, 0x1, PT ;  /* 0x000000010d00780c */ /* 0x000fe20003f84270 */
[----:B------:R-:W-:Y:S01]  /*f920*/  UIADD3.X UR31, URZ, UR29, URZ, UP1, !UPT ;  /* 0x0000001d3f1f7290 */ /* 0x000fe20008ffe43f */
[C---:B------:R-:W-:Y:S01]  /*f930*/  ISETP.NE.AND P1, PT, R3.reuse, 0x16, PT ;  /* 0x000000160300780c */ /* 0x040fe20003f25270 */
[----:B------:R-:W-:Y:S01]  /*f940*/  UIADD3 UR27, UR27, 0xb280, UR8 ;  /* 0x0000b2801b1b7890 */ /* 0x000fe2000fffe008 */
[----:B------:R-:W-:Y:S01]  /*f950*/  VIADD R12, R12, 0x20 ;  /* 0x000000200c0c7836 */ /* 0x000fe20000000000 */
[----:B------:R-:W-:Y:S01]  /*f960*/  UMOV UR6, 0x0 ;  /* 0x0000000000067882 */ /* 0x000fe20000000000 */
[----:B------:R-:W-:Y:S01]  /*f970*/  UMOV UR7, 0x10000000 ;  /* 0x1000000000077882 */ /* 0x000fe20000000000 */
[----:B------:R-:W-:Y:S01]  /*f980*/  UIADD3 UR26, UR5, 0x280, URZ ;  /* 0x00000280051a7890 */ /* 0x000fe2000fffe03f */
[----:B------:R-:W-:Y:S01]  /*f990*/  SEL R3, R3, RZ, P1 ;  /* 0x000000ff03037207 */ /* 0x000fe20000800000 */
[----:B------:R-:W-:-:S05]  /*f9a0*/  UIADD3.X UR5, URZ, UR29, URZ, UP0, !UPT ;  /* 0x0000001d3f057290 */ /* 0x000fca00087fe43f */
[----:B------:R-:W-:Y:S01]  /*f9b0*/  UMOV UR8, UR26 ;  /* 0x0000001a00087c82 */ /* 0x000fe20008000000 */
[----:B--2---:R-:W-:Y:S02]  /*f9c0*/  R2UR UR12, R5 ;  /* 0x00000000050c72ca */ /* 0x004fe400000e0000 */
[----:B------:R-:W-:-:S04]  /*f9d0*/  SEL R5, RZ, 0x1, P1 ;  /* 0x00000001ff057807 */ /* 0x000fc80000800000 */
[----:B------:R-:W-:-:S07]  /*f9e0*/  LOP3.LUT R2, R2, R5, RZ, 0x3c, !PT ;  /* 0x0000000502027212 */ /* 0x000fce00078e3cff */
[----:B------:R0:W-:Y:S02]  /*f9f0*/  UTMALDG.3D.MULTICAST [UR8], [UR4], UR25, desc[UR6] ;  /* 0x00000608040073b4 */ /* 0x0001e40008011819 */
[----:B0-----:R-:W-:Y:S01]  /*fa00*/  UMOV UR8, UR27 ;  /* 0x0000001b00087c82 */ /* 0x001fe20008000000 */
[----:B------:R-:W-:Y:S02]  /*fa10*/  UMOV UR11, UR35 ;  /* 0x00000023000b7c82 */ /* 0x000fe40008000000 */
[----:B------:R0:W-:Y:S02]  /*fa20*/  UTMALDG.3D.MULTICAST [UR8], [UR30], UR36, desc[UR6] ;  /* 0x000006081e0073b4 */ /* 0x0001e40008011824 */
[----:B0-----:R-:W-:Y:S05]  /*fa30*/  @P4 BRA `(.L_x_310) ;  /* 0xfffffffc00304947 */ /* 0x001fea000383ffff */
.L_x_306:
[----:B------:R-:W-:Y:S05]  /*fa40*/  BSYNC B1 ;  /* 0x0000000000017941 */ /* 0x000fea0003800000 */
.L_x_305:
[----:B------:R-:W2:Y:S01]  /*fa50*/  LDL.LU R15, [R1+0x84] ;  /* 0x00008400010f7983 */ /* 0x000ea20000300800 */
[----:B------:R-:W-:Y:S01]  /*fa60*/  LOP3.LUT P5, RZ, R9, 0xff, RZ, 0xc0, !PT ;  /* 0x000000ff09ff7812 */ /* 0x000fe200078ac0ff */
[----:B------:R-:W-:Y:S01]  /*fa70*/  VIADD R8, R8, UR14 ;  /* 0x0000000e08087c36 */ /* 0x000fe20008000000 */
[----:B------:R-:W-:Y:S01]  /*fa80*/  UISETP.GE.U32.AND UP0, UPT, UR14, 0x16, UPT ;  /* 0x000000160e00788c */ /* 0x000fe2000bf06070 */
[----:B------:R-:W3:Y:S01]  /*fa90*/  LDL.LU R14, [R1+0x88] ;  /* 0x00008800010e7983 */ /* 0x000ee20000300800 */
[----:B------:R-:W-:Y:S01]  /*faa0*/  IMAD.U32 R5, RZ, RZ, UR14 ;  /* 0x0000000eff057e24 */ /* 0x000fe2000f8e00ff */
[----:B------:R-:W-:Y:S01]  /*fab0*/  ULDC.64 UR4, c[0x0][0x650] ;  /* 0x0001940000047ab9 */ /* 0x000fe20000000a00 */
[----:B------:R-:W-:Y:S01]  /*fac0*/  ISETP.GT.U32.AND P1, PT, R8, 0x15, PT ;  /* 0x000000150800780c */ /* 0x000fe20003f24070 */
[----:B------:R-:W-:Y:S01]  /*fad0*/  BSSY B1, `(.L_x_311) ;  /* 0x0000072000017945 */ /* 0x000fe20003800000 */
[----:B------:R-:W-:Y:S02]  /*fae0*/  PLOP3.LUT P4, PT, PT, PT, UP0, 0x80, 0x0 ;  /* 0x000000000000781c */ /* 0x000fe40003f8f008 */
[----:B------:R-:W-:-:S02]  /*faf0*/  ISETP.LT.U32.AND P1, PT, R5, 0x16, P1 ;  /* 0x000000160500780c */ /* 0x000fc40000f21070 */
[----:B------:R-:W-:Y:S01]  /*fb00*/  PRMT R9, RZ, 0x7610, R9 ;  /* 0x00007610ff097816 */ /* 0x000fe20000000009 */
[----:B------:R-:W0:Y:S01]  /*fb10*/  @P5 S2R R3, SR_CgaCtaId ;  /* 0x0000000000035919 */ /* 0x000e220000008800 */
[----:B------:R-:W-:-:S04]  /*fb20*/  @P5 MOV R2, 0x400 ;  /* 0x0000040000025802 */ /* 0x000fc80000000f00 */
[----:B0-----:R-:W-:Y:S01]  /*fb30*/  @P5 LEA R4, R3, R2, 0x18 ;  /* 0x0000000203045211 */ /* 0x001fe200078ec0ff */
[----:B------:R-:W-:-:S03]  /*fb40*/  IMAD.WIDE.U32 R2, R8, -0x45d1745d, RZ ;  /* 0xba2e8ba308027825 */ /* 0x000fc600078e00ff */
[----:B------:R0:W-:Y:S02]  /*fb50*/  @P5 SYNCS.ARRIVE.TRANS64.A1T0 RZ, [R4+URZ+0x198], RZ ;  /* 0x000198ff04ff59a7 */ /* 0x0001e4000810003f */
[----:B------:R-:W-:Y:S02]  /*fb60*/  SHF.R.U32.HI R5, RZ, 0x4, R3 ;  /* 0x00000004ff057819 */ /* 0x000fe40000011603 */
[----:B------:R-:W-:Y:S02]  /*fb70*/  SEL R3, RZ, 0x1, !P1 ;  /* 0x00000001ff037807 */ /* 0x000fe40004800000 */
[----:B------:R-:W-:Y:S01]  /*fb80*/  PRMT R2, RZ, 0x7610, R2 ;  /* 0x00007610ff027816 */ /* 0x000fe20000000002 */
[----:B------:R-:W-:Y:S01]  /*fb90*/  IMAD R8, R5, -0x16, R8 ;  /* 0xffffffea05087824 */ /* 0x000fe200078e0208 */
[----:B------:R-:W-:Y:S01]  /*fba0*/  LOP3.LUT R0, R0, R3, RZ, 0x3c, !PT ;  /* 0x0000000300007212 */ /* 0x000fe200078e3cff */
[----:B0-----:R-:W-:Y:S02]  /*fbb0*/  IMAD.MOV.U32 R4, RZ, RZ, -0x1 ;  /* 0xffffffffff047424 */ /* 0x001fe400078e00ff */
[----:B------:R-:W-:Y:S01]  /*fbc0*/  IMAD.MOV.U32 R3, RZ, RZ, -0x1 ;  /* 0xffffffffff037424 */ /* 0x000fe200078e00ff */
[----:B------:R-:W-:Y:S01]  /*fbd0*/  @P4 LOP3.LUT R0, R0, 0x1, R5, 0x78, !PT ;  /* 0x0000000100004812 */ /* 0x000fe200078e7805 */
[----:B------:R-:W-:Y:S01]  /*fbe0*/  IMAD.MOV.U32 R5, RZ, RZ, -0x1 ;  /* 0xffffffffff057424 */ /* 0x000fe200078e00ff */
[----:B---3--:R-:W-:-:S04]  /*fbf0*/  IADD3 R14, P5, R14, UR22, RZ ;  /* 0x000000160e0e7c10 */ /* 0x008fc8000ffbe0ff */
[----:B--2---:R-:W-:Y:S01]  /*fc00*/  IADD3.X R15, R15, UR15, RZ, P5, !PT ;  /* 0x0000000f0f0f7c10 */ /* 0x004fe2000affe4ff */
[----:B------:R0:W-:Y:S01]  /*fc10*/  STL [R1+0x88], R14 ;  /* 0x0000880e01007387 */ /* 0x0001e20000100800 */
[----:B------:R-:W-:-:S03]  /*fc20*/  ISETP.GE.U32.AND P1, PT, R14, UR4, PT ;  /* 0x000000040e007c0c */ /* 0x000fc6000bf26070 */
[----:B------:R0:W-:Y:S01]  /*fc30*/  STL [R1+0x84], R15 ;  /* 0x0000840f01007387 */ /* 0x0001e20000100800 */
[----:B------:R-:W-:-:S03]  /*fc40*/  ISETP.GE.U32.AND.EX P1, PT, R15, UR5, PT, P1 ;  /* 0x000000050f007c0c */ /* 0x000fc6000bf26110 */
[----:B------:R0:W-:Y:S04]  /*fc50*/  STL [R1+0x8c], R5 ;  /* 0x00008c0501007387 */ /* 0x0001e80000100800 */
[----:B------:R0:W-:Y:S04]  /*fc60*/  STL [R1+0x90], R4 ;  /* 0x0000900401007387 */ /* 0x0001e80000100800 */
[----:B------:R0:W-:Y:S02]  /*fc70*/  STL [R1+0x7c], R3 ;  /* 0x00007c0301007387 */ /* 0x0001e40000100800 */
[----:B------:R-:W-:Y:S05]  /*fc80*/  @P1 BRA `(.L_x_312) ;  /* 0x0000000400581947 */ /* 0x000fea0003800000 */
[----:B------:R-:W-:Y:S01]  /*fc90*/  ULDC.64 UR4, c[0x0][0x628] ;  /* 0x00018a0000047ab9 */ /* 0x000fe20000000a00 */
[----:B------:R-:W1:Y:S01]  /*fca0*/  S2R R12, SR_CTAID.X ;  /* 0x00000000000c7919 */ /* 0x000e620000002500 */
[----:B------:R-:W-:Y:S01]  /*fcb0*/  ISETP.NE.U32.AND P1, PT, RZ, UR4, PT ;  /* 0x00000004ff007c0c */ /* 0x000fe2000bf25070 */
[----:B------:R-:W-:Y:S01]  /*fcc0*/  ULDC UR7, c[0x0][0x630] ;  /* 0x00018c0000077ab9 */ /* 0x000fe20000000800 */
[----:B------:R-:W-:Y:S01]  /*fcd0*/  IMAD.MOV.U32 R2, RZ, RZ, R14 ;  /* 0x000000ffff027224 */ /* 0x000fe200078e000e */
[----:B------:R-:W2:Y:S01]  /*fce0*/  S2R R10, SR_CTAID.Y ;  /* 0x00000000000a7919 */ /* 0x000ea20000002600 */
[----:B------:R-:W-:Y:S01]  /*fcf0*/  ISETP.NE.AND.EX P1, PT, RZ, UR5, PT, P1 ;  /* 0x00000005ff007c0c */ /* 0x000fe2000bf25310 */
[----:B0-----:R-:W-:-:S12]  /*fd00*/  IMAD.MOV.U32 R3, RZ, RZ, R15 ;  /* 0x000000ffff037224 */ /* 0x001fd800078e000f */
[----:B------:R-:W-:Y:S05]  /*fd10*/  @!P1 BRA `(.L_x_313) ;  /* 0x0000000000289947 */ /* 0x000fea0003800000 */
[----:B------:R-:W-:Y:S02]  /*fd20*/  ULDC UR6, c[0x0][0x634] ;  /* 0x00018d0000067ab9 */ /* 0x000fe40000000800 */
[----:B------:R-:W-:-:S05]  /*fd30*/  IADD3 R7, P1, R14, UR6, RZ ;  /* 0x000000060e077c10 */ /* 0x000fca000ff3e0ff */
[----:B------:R-:W-:-:S04]  /*fd40*/  IMAD.X R11, RZ, RZ, R15, P1 ;  /* 0x000000ffff0b7224 */ /* 0x000fc800008e060f */
[----:B------:R-:W-:-:S04]  /*fd50*/  IMAD.WIDE.U32 R4, R11, UR4, RZ ;  /* 0x000000040b047c25 */ /* 0x000fc8000f8e00ff */
[----:B------:R-:W-:-:S04]  /*fd60*/  IMAD.WIDE.U32 R4, P1, R7, UR5, R4 ;  /* 0x0000000507047c25 */ /* 0x000fc8000f820004 */
[----:B------:R-:W-:-:S04]  /*fd70*/  IMAD.WIDE.U32 R6, R7, UR4, RZ ;  /* 0x0000000407067c25 */ /* 0x000fc8000f8e00ff */
[----:B------:R-:W-:Y:S01]  /*fd80*/  IMAD.X R3, RZ, RZ, RZ, P1 ;  /* 0x000000ffff037224 */ /* 0x000fe200008e06ff */
[----:B------:R-:W-:Y:S01]  /*fd90*/  IADD3 RZ, P1, R7, R4, RZ ;  /* 0x0000000407ff7210 */ /* 0x000fe20007f3e0ff */
[----:B------:R-:W-:-:S04]  /*fda0*/  IMAD.MOV.U32 R2, RZ, RZ, R5 ;  /* 0x000000ffff027224 */ /* 0x000fc800078e0005 */
[----:B------:R-:W-:-:S08]  /*fdb0*/  IMAD.WIDE.U32.X R2, R11, UR5, R2, P1 ;  /* 0x000000050b027c25 */ /* 0x000fd000088e0402 */
.L_x_313:
[--C-:B------:R-:W-:Y:S01]  /*fdc0*/  SHF.R.U64 R11, R2, UR7, R3.reuse ;  /* 0x00000007020b7c19 */ /* 0x100fe20008001203 */
[----:B------:R-:W-:Y:S01]  /*fdd0*/  ULDC.64 UR4, c[0x0][0x620] ;  /* 0x0001880000047ab9 */ /* 0x000fe20000000a00 */
[----:B------:R-:W-:Y:S01]  /*fde0*/  SHF.R.U32.HI R2, RZ, UR7, R3 ;  /* 0x00000007ff027c19 */ /* 0x000fe20008011603 */
[----:B------:R-:W-:Y:S01]  /*fdf0*/  IMAD.MOV.U32 R3, RZ, RZ, R15 ;  /* 0x000000ffff037224 */ /* 0x000fe200078e000f */
[----:B------:R-:W-:Y:S01]  /*fe00*/  IADD3 R5, P1, RZ, -R11, RZ ;  /* 0x8000000bff057210 */ /* 0x000fe20007f3e0ff */
[----:B------:R-:W0:Y:S01]  /*fe10*/  LDC R7, c[0x0][0x144] ;  /* 0x00005100ff077b82 */ /* 0x000e220000000800 */
[----:B-1----:R-:W-:Y:S01]  /*fe20*/  I2FP.F32.U32 R6, R12 ;  /* 0x0000000c00067245 */ /* 0x002fe20000201000 */
[----:B------:R-:W-:Y:S01]  /*fe30*/  ULDC.64 UR8, c[0x0][0x640] ;  /* 0x0001900000087ab9 */ /* 0x000fe20000000a00 */
[----:B------:R-:W-:Y:S01]  /*fe40*/  ULDC UR6, c[0x0][0x608] ;  /* 0x0001820000067ab9 */ /* 0x000fe20000000800 */
[----:B------:R-:W-:Y:S01]  /*fe50*/  IMAD.X R2, RZ, RZ, ~R2, P1 ;  /* 0x000000ffff027224 */ /* 0x000fe200008e0e02 */
[----:B------:R-:W-:-:S03]  /*fe60*/  ISETP.NE.U32.AND P1, PT, RZ, UR8, PT ;  /* 0x00000008ff007c0c */ /* 0x000fc6000bf25070 */
[----:B------:R-:W-:Y:S01]  /*fe70*/  IMAD R4, R2, UR4, RZ ;  /* 0x0000000402047c24 */ /* 0x000fe2000f8e02ff */
[----:B------:R-:W1:Y:S01]  /*fe80*/  LDC R15, c[0x0][0x148] ;  /* 0x00005200ff0f7b82 */ /* 0x000e620000000800 */
[----:B------:R-:W-:Y:S01]  /*fe90*/  IMAD.MOV.U32 R2, RZ, RZ, R14 ;  /* 0x000000ffff027224 */ /* 0x000fe200078e000e */
[----:B------:R-:W-:-:S03]  /*fea0*/  ISETP.NE.AND.EX P1, PT, RZ, UR9, PT, P1 ;  /* 0x00000009ff007c0c */ /* 0x000fc6000bf25310 */
[----:B------:R-:W-:Y:S01]  /*feb0*/  IMAD.WIDE.U32 R2, R5, UR4, R2 ;  /* 0x0000000405027c25 */ /* 0x000fe2000f8e0002 */
[----:B------:R-:W-:-:S03]  /*fec0*/  ULDC UR4, c[0x0][0x150] ;  /* 0x0000540000047ab9 */ /* 0x000fc60000000800 */
[----:B------:R-:W-:Y:S01]  /*fed0*/  FMUL R6, R6, UR4 ;  /* 0x0000000406067c20 */ /* 0x000fe20008400000 */
[----:B------:R-:W-:Y:S01]  /*fee0*/  IMAD R5, R5, UR5, R4 ;  /* 0x0000000505057c24 */ /* 0x000fe2000f8e0204 */
[----:B------:R-:W-:Y:S01]  /*fef0*/  ULDC UR4, c[0x0][0x618] ;  /* 0x0001860000047ab9 */ /* 0x000fe20000000800 */
[----:B------:R-:W-:Y:S02]  /*ff00*/  ULDC UR5, c[0x0][0x154] ;  /* 0x0000550000057ab9 */ /* 0x000fe40000000800 */
[----:B------:R-:W-:Y:S01]  /*ff10*/  IMAD.IADD R3, R3, 0x1, R5 ;  /* 0x0000000103037824 */ /* 0x000fe200078e0205 */
[----:B------:R-:W3:Y:S04]  /*ff20*/  F2I.U32.TRUNC.NTZ R6, R6 ;  /* 0x0000000600067305 */ /* 0x000ee8000020f000 */
[----:B------:R-:W-:-:S02]  /*ff30*/  SHF.R.U64 R13, R2, UR4, R3 ;  /* 0x00000004020d7c19 */ /* 0x000fc40008001203 */
[----:B--2---:R-:W-:-:S05]  /*ff40*/  I2FP.F32.U32 R2, R10 ;  /* 0x0000000a00027245 */ /* 0x004fca0000201000 */
[----:B------:R-:W-:Y:S01]  /*ff50*/  FMUL R4, R2, UR5 ;  /* 0x0000000502047c20 */ /* 0x000fe20008400000 */
[----:B------:R-:W-:Y:S01]  /*ff60*/  SHF.R.U32.HI R2, RZ, UR4, R3 ;  /* 0x00000004ff027c19 */ /* 0x000fe20008011603 */
[----:B------:R-:W-:Y:S02]  /*ff70*/  ULDC UR4, c[0x0][0x658] ;  /* 0x0001960000047ab9 */ /* 0x000fe40000000800 */
[----:B------:R2:W4:Y:S01]  /*ff80*/  F2I.U32.TRUNC.NTZ R18, R4 ;  /* 0x0000000400127305 */ /* 0x000522000020f000 */
[----:B------:R-:W-:Y:S01]  /*ff90*/  SHF.R.U64 R16, R13, UR6, R2 ;  /* 0x000000060d107c19 */ /* 0x000fe20008001202 */
[----:B---3--:R-:W-:Y:S01]  /*ffa0*/  IMAD.MOV R6, RZ, RZ, -R6 ;  /* 0x000000ffff067224 */ /* 0x008fe200078e0a06 */
[----:B------:R-:W-:-:S03]  /*ffb0*/  SHF.R.U32.HI R3, RZ, UR6, R2 ;  /* 0x00000006ff037c19 */ /* 0x000fc60008011602 */
[----:B0-----:R-:W-:Y:S01]  /*ffc0*/  IMAD R12, R7, R6, R12 ;  /* 0x00000006070c7224 */ /* 0x001fe200078e020c */
[--C-:B------:R-:W-:Y:S02]  /*ffd0*/  SHF.R.U64 R14, R16, UR4, R3.reuse ;  /* 0x00000004100e7c19 */ /* 0x100fe40008001203 */
[----:B------:R-:W-:-:S03]  /*ffe0*/  SHF.R.U32.HI R3, RZ, UR4, R3 ;  /* 0x00000004ff037c19 */ /* 0x000fc60008011603 */
[----:B------:R-:W-:Y:S01]  /*fff0*/  IMAD.MOV.U32 R2, RZ, RZ, R14 ;  /* 0x000000ffff027224 */ /* 0x000fe200078e000e */
[----:B--2-4-:R-:W-:Y:S06]  /*10000*/  @!P1 BRA `(.L_x_314) ;  /* 0x0000000000289947 */ /* 0x014fec0003800000 */
        /* <DEDUP_REMOVED lines=10> */
.L_x_314:
[----:B------:R-:W-:Y:S01]  /*100b0*/  ULDC UR4, c[0x0][0x648] ;  /* 0x0001920000047ab9 */ /* 0x000fe20000000800 */
[----:B------:R-:W-:Y:S01]  /*100c0*/  IMAD.MOV R18, RZ, RZ, -R18 ;  /* 0x000000ffff127224 */ /* 0x000fe200078e0a12 */
[----:B------:R-:W-:Y:S01]  /*100d0*/  SHF.R.U64 R3, R2, UR4, R3 ;  /* 0x0000000402037c19 */ /* 0x000fe20008001203 */
[----:B------:R-:W-:Y:S01]  /*100e0*/  ULDC UR4, c[0x0][0x638] ;  /* 0x00018e0000047ab9 */ /* 0x000fe20000000800 */
[----:B------:R-:W-:Y:S01]  /*100f0*/  LOP3.LUT R2, R16, UR20, RZ, 0xc0, !PT ;  /* 0x0000001410027c12 */ /* 0x000fe2000f8ec0ff */
[----:B-1----:R-:W-:Y:S01]  /*10100*/  @P2 IMAD R12, R15, R18, R10 ;  /* 0x000000120f0c2224 */ /* 0x002fe200078e020a */
[----:B------:R-:W-:Y:S01]  /*10110*/  LOP3.LUT R13, R13, UR16, RZ, 0xc0, !PT ;  /* 0x000000100d0d7c12 */ /* 0x000fe2000f8ec0ff */
[----:B------:R-:W-:Y:S01]  /*10120*/  IMAD.MOV R5, RZ, RZ, -R3 ;  /* 0x000000ffff057224 */ /* 0x000fe200078e0a03 */
[----:B------:R-:W-:Y:S01]  /*10130*/  ULDC UR5, c[0x0][0x610] ;  /* 0x0001840000057ab9 */ /* 0x000fe20000000800 */
[----:B------:R-:W-:Y:S02]  /*10140*/  IMAD R3, R3, UR17, R2 ;  /* 0x0000001103037c24 */ /* 0x000fe4000f8e0202 */
[----:B------:R-:W-:Y:S01]  /*10150*/  IMAD R14, R5, UR4, R14 ;  /* 0x00000004050e7c24 */ /* 0x000fe2000f8e020e */
[----:B------:R-:W-:Y:S01]  /*10160*/  ULDC UR4, c[0x0][0x600] ;  /* 0x0001800000047ab9 */ /* 0x000fe20000000800 */
[----:B------:R-:W-:-:S02]  /*10170*/  IMAD R3, R3, UR5, R12 ;  /* 0x0000000503037c24 */ /* 0x000fc4000f8e020c */
[----:B------:R-:W-:Y:S02]  /*10180*/  IMAD R14, R14, UR4, R13 ;  /* 0x000000040e0e7c24 */ /* 0x000fe4000f8e020d */
[----:B------:R-:W-:-:S03]  /*10190*/  IMAD.MOV.U32 R2, RZ, RZ, 0x1 ;  /* 0x00000001ff027424 */ /* 0x000fc600078e00ff */
[----:B------:R-:W-:Y:S02]  /*101a0*/  SEL R4, R14, R3, !P2 ;  /* 0x000000030e047207 */ /* 0x000fe40005000000 */
[----:B------:R-:W-:-:S03]  /*101b0*/  SEL R3, R3, R14, !P2 ;  /* 0x0000000e03037207 */ /* 0x000fc60005000000 */
[----:B------:R1:W-:Y:S04]  /*101c0*/  STL [R1+0x90], R4 ;  /* 0x0000900401007387 */ /* 0x0003e80000100800 */
[----:B------:R1:W-:Y:S04]  /*101d0*/  STL [R1+0x7c], R11 ;  /* 0x00007c0b01007387 */ /* 0x0003e80000100800 */
[----:B------:R1:W-:Y:S02]  /*101e0*/  STL [R1+0x8c], R3 ;  /* 0x00008c0301007387 */ /* 0x0003e40000100800 */
.L_x_312:
[----:B------:R-:W-:Y:S05]  /*101f0*/  BSYNC B1 ;  /* 0x0000000000017941 */ /* 0x000fea0003800000 */
.L_x_311:
[----:B------:R-:W-:-:S13]  /*10200*/  LOP3.LUT P1, RZ, R2, 0xff, RZ, 0xc0, !PT ;  /* 0x000000ff02ff7812 */ /* 0x000fda000782c0ff */
[----:B------:R-:W-:Y:S05]  /*10210*/  @P1 BRA `(.L_x_315) ;  /* 0xfffffff000f81947 */ /* 0x000fea000383ffff */
[----:B------:R-:W-:Y:S05]  /*10220*/  BSYNC B0 ;  /* 0x0000000000007941 */ /* 0x000fea0003800000 */
.L_x_303:
[----:B------:R-:W-:-:S03]  /*10230*/  UMOV UR4, 0xffffffff ;  /* 0xffffffff00047882 */ /* 0x000fc60000000000 */
[----:B------:R-:W-:Y:S05]  /*10240*/  BRA.DIV UR4, `(.L_x_316) ;  /* 0x0000000e04e07947 */ /* 0x000fea000b800000 */
[----:B------:R-:W-:-:S13]  /*10250*/  ELECT P0, URZ, PT ;  /* 0x00000000003f782f */ /* 0x000fda0003800000 */
.L_x_350:
[----:B------:R-:W-:Y:S04]  /*10260*/  BSSY B0, `(.L_x_317) ;  /* 0x00000ce000007945 */ /* 0x000fe80003800000 */
[----:B------:R-:W-:Y:S05]  /*10270*/  @!P0 BRA `(.L_x_318) ;  /* 0x0000000c00308947 */ /* 0x000fea0003800000 */
[----:B------:R-:W-:-:S04]  /*10280*/  ULOP3.LUT UR4, UR13, 0x2, URZ, 0xfc, !UPT ;  /* 0x000000020d047892 */ /* 0x000fc8000f8efc3f */
[----:B------:R-:W-:-:S06]  /*10290*/  UISETP.NE.AND UP0, UPT, UR4, 0x3, UPT ;  /* 0x000000030400788c */ /* 0x000fcc000bf05270 */
[----:B------:R-:W-:-:S13]  /*102a0*/  PLOP3.LUT P0, PT, PT, PT, UP0, 0x80, 0x0 ;  /* 0x000000000000781c */ /* 0x000fda0003f0f008 */
[----:B------:R-:W-:Y:S05]  /*102b0*/  @!P0 BRA `(.L_x_319) ;  /* 0x0000000000048947 */ /* 0x000fea0003800000 */
[----:B------:R-:W-:Y:S01]  /*102c0*/  BPT.TRAP 0x1 ;  /* 0x000000040000795c */ /* 0x000fe20000300000 */
.L_x_319:
[----:B01----:R-:W0:Y:S01]  /*102d0*/  S2R R3, SR_CgaCtaId ;  /* 0x0000000000037919 */ /* 0x003e220000008800 */
[----:B------:R-:W-:-:S04]  /*102e0*/  MOV R2, 0x400 ;  /* 0x0000040000027802 */ /* 0x000fc80000000f00 */
[----:B0-----:R-:W-:Y:S02]  /*102f0*/  LEA R3, R3, R2, 0x18 ;  /* 0x0000000203037211 */ /* 0x001fe400078ec0ff */
[----:B------:R-:W-:-:S03]  /*10300*/  SHF.L.U32 R2, R0, 0x1f, RZ ;  /* 0x0000001f00027819 */ /* 0x000fc600000006ff */
[----:B------:R-:W-:-:S04]  /*10310*/  VIADD R3, R3, 0xb0 ;  /* 0x000000b003037836 */ /* 0x000fc80000000000 */
[C---:B------:R-:W-:Y:S02]  /*10320*/  IMAD R7, R8.reuse, 0x8, R3 ;  /* 0x0000000808077824 */ /* 0x040fe400078e0203 */
[----:B------:R-:W-:Y:S02]  /*10330*/  VIADD R8, R8, 0x1 ;  /* 0x0000000108087836 */ /* 0x000fe40000000000 */
[----:B------:R-:W0:Y:S03]  /*10340*/  SYNCS.PHASECHK.TRANS64.TRYWAIT P0, [R7+URZ], R2 ;  /* 0x00000002070075a7 */ /* 0x000e26000800017f */
[----:B------:R-:W-:-:S04]  /*10350*/  ISETP.NE.AND P1, PT, R8, 0x16, PT ;  /* 0x000000160800780c */ /* 0x000fc80003f25270 */
[----:B------:R-:W-:Y:S02]  /*10360*/  SEL R5, RZ, 0x1, P1 ;  /* 0x00000001ff057807 */ /* 0x000fe40000800000 */
[----:B------:R-:W-:Y:S02]  /*10370*/  SEL R8, R8, RZ, P1 ;  /* 0x000000ff08087207 */ /* 0x000fe40000800000 */
[----:B------:R-:W-:-:S03]  /*10380*/  LOP3.LUT R5, R0, R5, RZ, 0x3c, !PT ;  /* 0x0000000500057212 */ /* 0x000fc600078e3cff */
[----:B------:R-:W-:Y:S01]  /*10390*/  IMAD R9, R8, 0x8, R3 ;  /* 0x0000000808097824 */ /* 0x000fe200078e0203 */
[----:B------:R-:W-:Y:S01]  /*103a0*/  SHF.L.U32 R4, R5, 0x1f, RZ ;  /* 0x0000001f05047819 */ /* 0x000fe200000006ff */
[----:B0-----:R-:W-:Y:S06]  /*103b0*/  @!P0 BRA `(.L_x_320) ;  /* 0x0000000c00a88947 */ /* 0x001fec0003800000 */
.L_x_351:
[----:B------:R-:W1:Y:S01]  /*103c0*/  SYNCS.PHASECHK.TRANS64.TRYWAIT P0, [R9+URZ], R4 ;  /* 0x00000004090075a7 */ /* 0x000e62000800017f */
[----:B------:R-:W-:-:S05]  /*103d0*/  VIADD R0, R8, 0x1 ;  /* 0x0000000108007836 */ /* 0x000fca0000000000 */
[----:B------:R-:W-:-:S04]  /*103e0*/  ISETP.NE.AND P1, PT, R0, 0x16, PT ;  /* 0x000000160000780c */ /* 0x000fc80003f25270 */
[----:B0-----:R-:W-:Y:S02]  /*103f0*/  SEL R2, RZ, 0x1, P1 ;  /* 0x00000001ff027807 */ /* 0x001fe40000800000 */
[----:B------:R-:W-:Y:S02]  /*10400*/  SEL R0, R0, RZ, P1 ;  /* 0x000000ff00007207 */ /* 0x000fe40000800000 */
[----:B------:R-:W-:-:S03]  /*10410*/  LOP3.LUT R7, R5, R2, RZ, 0x3c, !PT ;  /* 0x0000000205077212 */ /* 0x000fc600078e3cff */
[----:B------:R-:W-:Y:S01]  /*10420*/  IMAD R6, R0, 0x8, R3 ;  /* 0x0000000800067824 */ /* 0x000fe200078e0203 */
[----:B------:R-:W-:Y:S01]  /*10430*/  SHF.L.U32 R5, R7, 0x1f, RZ ;  /* 0x0000001f07057819 */ /* 0x000fe200000006ff */
[----:B-1----:R-:W-:Y:S06]  /*10440*/  @!P0 BRA `(.L_x_321) ;  /* 0x0000000c00988947 */ /* 0x002fec0003800000 */
.L_x_352:
[----:B------:R-:W1:Y:S01]  /*10450*/  SYNCS.PHASECHK.TRANS64.TRYWAIT P0, [R6+URZ], R5 ;  /* 0x00000005060075a7 */ /* 0x000e62000800017f */
[----:B------:R-:W-:-:S05]  /*10460*/  VIADD R0, R0, 0x1 ;  /* 0x0000000100007836 */ /* 0x000fca0000000000 */
[----:B------:R-:W-:-:S04]  /*10470*/  ISETP.NE.AND P1, PT, R0, 0x16, PT ;  /* 0x000000160000780c */ /* 0x000fc80003f25270 */
[----:B------:R-:W-:Y:S02]  /*10480*/  SEL R2, RZ, 0x1, P1 ;  /* 0x00000001ff027807 */ /* 0x000fe40000800000 */
[----:B------:R-:W-:Y:S02]  /*10490*/  SEL R0, R0, RZ, P1 ;  /* 0x000000ff00007207 */ /* 0x000fe40000800000 */
[----:B------:R-:W-:-:S03]  /*104a0*/  LOP3.LUT R7, R7, R2, RZ, 0x3c, !PT ;  /* 0x0000000207077212 */ /* 0x000fc600078e3cff */
[----:B0-----:R-:W-:Y:S01]  /*104b0*/  IMAD R9, R0, 0x8, R3 ;  /* 0x0000000800097824 */ /* 0x001fe200078e0203 */
[----:B------:R-:W-:Y:S01]  /*104c0*/  SHF.L.U32 R4, R7, 0x1f, RZ ;  /* 0x0000001f07047819 */ /* 0x000fe200000006ff */
[----:B-1----:R-:W-:Y:S06]  /*104d0*/  @!P0 BRA `(.L_x_322) ;  /* 0x0000000c00888947 */ /* 0x002fec0003800000 */
.L_x_353:
        /* <DEDUP_REMOVED lines=9> */
.L_x_354:
        /* <DEDUP_REMOVED lines=9> */
.L_x_355:
        /* <DEDUP_REMOVED lines=9> */
.L_x_356:
        /* <DEDUP_REMOVED lines=9> */
.L_x_357:
        /* <DEDUP_REMOVED lines=9> */
.L_x_358:
        /* <DEDUP_REMOVED lines=9> */
.L_x_359:
        /* <DEDUP_REMOVED lines=9> */
.L_x_360:
        /* <DEDUP_REMOVED lines=9> */
.L_x_361:
        /* <DEDUP_REMOVED lines=9> */
.L_x_362:
        /* <DEDUP_REMOVED lines=9> */
.L_x_363:
        /* <DEDUP_REMOVED lines=9> */
.L_x_364:
        /* <DEDUP_REMOVED lines=9> */
.L_x_365:
        /* <DEDUP_REMOVED lines=9> */
.L_x_366:
        /* <DEDUP_REMOVED lines=9> */
.L_x_367:
        /* <DEDUP_REMOVED lines=9> */
.L_x_368:
        /* <DEDUP_REMOVED lines=9> */
.L_x_369:
        /* <DEDUP_REMOVED lines=9> */
.L_x_370:
[----:B------:R-:W1:Y:S01]  /*10e70*/  SYNCS.PHASECHK.TRANS64.TRYWAIT P0, [R6+URZ], R5 ;  /* 0x00000005060075a7 */ /* 0x000e62000800017f */
[----:B------:R-:W-:-:S05]  /*10e80*/  VIADD R0, R0, 0x1 ;  /* 0x0000000100007836 */ /* 0x000fca0000000000 */
[----:B------:R-:W-:-:S04]  /*10e90*/  ISETP.NE.AND P1, PT, R0, 0x16, PT ;  /* 0x000000160000780c */ /* 0x000fc80003f25270 */
[----:B------:R-:W-:Y:S02]  /*10ea0*/  SEL R2, RZ, 0x1, P1 ;  /* 0x00000001ff027807 */ /* 0x000fe40000800000 */
[----:B------:R-:W-:Y:S02]  /*10eb0*/  SEL R0, R0, RZ, P1 ;  /* 0x000000ff00007207 */ /* 0x000fe40000800000 */
[----:B------:R-:W-:Y:S01]  /*10ec0*/  LOP3.LUT R2, R7, R2, RZ, 0x3c, !PT ;  /* 0x0000000207027212 */ /* 0x000fe200078e3cff */
[----:B-1----:R-:W-:Y:S06]  /*10ed0*/  @!P0 BRA `(.L_x_340) ;  /* 0x0000000800708947 */ /* 0x002fec0003800000 */
.L_x_371:
[----:B------:R-:W-:Y:S01]  /*10ee0*/  IMAD R3, R0, 0x8, R3 ;  /* 0x0000000800037824 */ /* 0x000fe200078e0203 */
[----:B------:R-:W-:-:S07]  /*10ef0*/  SHF.L.U32 R0, R2, 0x1f, RZ ;  /* 0x0000001f02007819 */ /* 0x000fce00000006ff */
.L_x_341:
[----:B--2---:R2:W3:Y:S02]  /*10f00*/  SYNCS.PHASECHK.TRANS64.TRYWAIT P0, [R3+URZ], R0 ;  /* 0x00000000030075a7 */ /* 0x0044e4000800017f */
[----:B---3--:R-:W-:Y:S05]  /*10f10*/  @!P0 NANOSLEEP.SYNCS 0x989680 ;  /* 0x009896800000895d */ /* 0x008fea0003900000 */
[----:B------:R-:W3:Y:S02]  /*10f20*/  @!P0 SYNCS.PHASECHK.TRANS64 P0, [R3+URZ], R0 ;  /* 0x00000000030085a7 */ /* 0x000ee4000800007f */
[----:B---3--:R-:W-:Y:S05]  /*10f30*/  @!P0 BRA `(.L_x_341) ;  /* 0xfffffffc00f08947 */ /* 0x008fea000383ffff */
.L_x_318:
[----:B------:R-:W-:Y:S05]  /*10f40*/  BSYNC B0 ;  /* 0x0000000000007941 */ /* 0x000fea0003800000 */
.L_x_317:
[----:B------:R-:W-:Y:S05]  /*10f50*/  EXIT ;  /* 0x000000000000794d */ /* 0x000fea0003800000 */
.L_x_20:
[----:B----4-:R-:W-:-:S04]  /*10f60*/  IMAD.U32 R3, RZ, RZ, UR17 ;  /* 0x00000011ff037e24 */ /* 0x010fc8000f8e00ff */
[----:B------:R4:W0:Y:S03]  /*10f70*/  SYNCS.PHASECHK.TRANS64.TRYWAIT P0, [R3+URZ+-0x8], R0 ;  /* 0xfffff800030075a7 */ /* 0x000826000800017f */
[----:B0-----:R-:W-:Y:S05]  /*10f80*/  @!P0 NANOSLEEP.SYNCS 0x989680 ;  /* 0x009896800000895d */ /* 0x001fea0003900000 */
[----:B------:R-:W0:Y:S02]  /*10f90*/  @!P0 SYNCS.PHASECHK.TRANS64 P0, [R3+URZ+-0x8], R0 ;  /* 0xfffff800030085a7 */ /* 0x000e24000800007f */
[----:B0-----:R-:W-:Y:S05]  /*10fa0*/  @!P0 BRA `(.L_x_20) ;  /* 0xfffffffc00ec8947 */ /* 0x001fea000383ffff */
[----:B------:R-:W-:Y:S05]  /*10fb0*/  BRA `(.L_x_342) ;  /* 0xffffff0800c07947 */ /* 0x000fea000383ffff */
.L_x_25:
[----:B-1----:R-:W-:-:S04]  /*10fc0*/  IMAD.U32 R3, RZ, RZ, UR6 ;  /* 0x00000006ff037e24 */ /* 0x002fc8000f8e00ff */
[----:B------:R1:W2:Y:S03]  /*10fd0*/  SYNCS.PHASECHK.TRANS64.TRYWAIT P0, [R3+URZ], R0 ;  /* 0x00000000030075a7 */ /* 0x0002a6000800017f */
[----:B--2---:R-:W-:Y:S05]  /*10fe0*/  @!P0 NANOSLEEP.SYNCS 0x989680 ;  /* 0x009896800000895d */ /* 0x004fea0003900000 */
[----:B------:R-:W2:Y:S02]  /*10ff0*/  @!P0 SYNCS.PHASECHK.TRANS64 P0, [R3+URZ], R0 ;  /* 0x00000000030085a7 */ /* 0x000ea4000800007f */
[----:B--2---:R-:W-:Y:S05]  /*11000*/  @!P0 BRA `(.L_x_25) ;  /* 0xfffffffc00ec8947 */ /* 0x004fea000383ffff */
[----:B------:R-:W-:Y:S05]  /*11010*/  BRA `(.L_x_24) ;  /* 0xffffff14002c7947 */ /* 0x000fea000383ffff */
.L_x_31:
[----:B-----5:R1:W-:Y:S02]  /*11020*/  STL [R1+0xa4], R0 ;  /* 0x0000a40001007387 */ /* 0x0203e40000100800 */
[----:B-1----:R-:W-:-:S04]  /*11030*/  IMAD.U32 R0, RZ, RZ, UR9 ;  /* 0x00000009ff007e24 */ /* 0x002fc8000f8e00ff */
[----:B------:R1:W3:Y:S03]  /*11040*/  SYNCS.PHASECHK.TRANS64.TRYWAIT P0, [R0+URZ], R229 ;  /* 0x000000e5000075a7 */ /* 0x0002e6000800017f */
[----:B---3--:R-:W-:Y:S05]  /*11050*/  @!P0 NANOSLEEP.SYNCS 0x989680 ;  /* 0x009896800000895d */ /* 0x008fea0003900000 */
[----:B------:R1:W3:Y:S02]  /*11060*/  @!P0 SYNCS.PHASECHK.TRANS64 P0, [R0+URZ], R229 ;  /* 0x000000e5000085a7 */ /* 0x0002e4000800007f */
[----:B-1----:R1:W5:Y:S02]  /*11070*/  LDL.LU R0, [R1+0xa4] ;  /* 0x0000a40001007983 */ /* 0x0023640000300800 */
[----:B-1-3--:R-:W-:Y:S05]  /*11080*/  @!P0 BRA `(.L_x_31) ;  /* 0xfffffffc00e48947 */ /* 0x00afea000383ffff */
[----:B------:R-:W-:Y:S05]  /*11090*/  BRA `(.L_x_30) ;  /* 0xffffff2400807947 */ /* 0x000fea000383ffff */
.L_x_39:
[----:B0-----:R-:W-:-:S04]  /*110a0*/  IMAD.U32 R25, RZ, RZ, UR17 ;  /* 0x00000011ff197e24 */ /* 0x001fc8000f8e00ff */
[----:B------:R0:W3:Y:S03]  /*110b0*/  SYNCS.PHASECHK.TRANS64.TRYWAIT P0, [R25+URZ+0x8], R24 ;  /* 0x00000818190075a7 */ /* 0x0000e6000800017f */
[----:B---3--:R-:W-:Y:S05]  /*110c0*/  @!P0 NANOSLEEP.SYNCS 0x989680 ;  /* 0x009896800000895d */ /* 0x008fea0003900000 */
[----:B------:R-:W3:Y:S02]  /*110d0*/  @!P0 SYNCS.PHASECHK.TRANS64 P0, [R25+URZ+0x8], R24 ;  /* 0x00000818190085a7 */ /* 0x000ee4000800007f */
[----:B---3--:R-:W-:Y:S05]  /*110e0*/  @!P0 BRA `(.L_x_39) ;  /* 0xfffffffc00ec8947 */ /* 0x008fea000383ffff */
[----:B------:R-:W-:Y:S05]  /*110f0*/  BRA `(.L_x_343) ;  /* 0xffffff4800847947 */ /* 0x000fea000383ffff */
.L_x_304:
[----:B------:R-:W-:Y:S01]  /*11100*/  BSSY B1, `(.L_x_344) ;  /* 0x0000006000017945 */ /* 0x000fe20003800000 */
[----:B------:R-:W-:-:S07]  /*11110*/  IMAD.MOV.U32 R2, RZ, RZ, -0x1 ;  /* 0xffffffffff027424 */ /* 0x000fce00078e00ff */
[----:B------:R-:W-:Y:S05]  /*11120*/  WARPSYNC.COLLECTIVE R2, `(.L_x_345) ;  /* 0x00000000020c7348 */ /* 0x000fea0003c00000 */
[----:B------:R-:W-:Y:S02]  /*11130*/  ELECT P1, UR62, PT ;  /* 0x00000000003e782f */ /* 0x000fe40003820000 */
[----:B------:R-:W-:Y:S01]  /*11140*/  MOV R2, UR62 ;  /* 0x0000003e00027c02 */ /* 0x000fe20008000f00 */
[----:B------:R-:W-:Y:S10]  /*11150*/  ENDCOLLECTIVE ;  /* 0x000000000000791b */ /* 0x000ff40003800000 */
.L_x_345:
[----:B------:R-:W-:Y:S05]  /*11160*/  BSYNC B1 ;  /* 0x0000000000017941 */ /* 0x000fea0003800000 */
.L_x_344:
[----:B------:R-:W-:Y:S05]  /*11170*/  BRA `(.L_x_346) ;  /* 0xffffffe4002c7947 */ /* 0x000fea000383ffff */
.L_x_307:
[----:B-1----:R1:W2:Y:S02]  /*11180*/  SYNCS.PHASECHK.TRANS64.TRYWAIT P1, [R11+URZ+0xb0], R4 ;  /* 0x0000b0040b0075a7 */ /* 0x0022a4000802017f */
[----:B--2---:R-:W-:Y:S05]  /*11190*/  @!P1 NANOSLEEP.SYNCS 0x989680 ;  /* 0x009896800000995d */ /* 0x004fea0003900000 */
[----:B------:R-:W2:Y:S02]  /*111a0*/  @!P1 SYNCS.PHASECHK.TRANS64 P1, [R11+URZ+0xb0], R4 ;  /* 0x0000b0040b0095a7 */ /* 0x000ea4000802007f */
[----:B--2---:R-:W-:Y:S05]  /*111b0*/  @!P1 BRA `(.L_x_307) ;  /* 0xfffffffc00f09947 */ /* 0x004fea000383ffff */
[----:B------:R-:W-:Y:S05]  /*111c0*/  BRA `(.L_x_347) ;  /* 0xffffffe4006c7947 */ /* 0x000fea000383ffff */
.L_x_316:
[----:B------:R-:W-:Y:S01]  /*111d0*/  BSSY B0, `(.L_x_348) ;  /* 0x0000006000007945 */ /* 0x000fe20003800000 */
[----:B------:R-:W-:-:S07]  /*111e0*/  IMAD.MOV.U32 R2, RZ, RZ, -0x1 ;  /* 0xffffffffff027424 */ /* 0x000fce00078e00ff */
[----:B01----:R-:W-:Y:S05]  /*111f0*/  WARPSYNC.COLLECTIVE R2, `(.L_x_349) ;  /* 0x00000000020c7348 */ /* 0x003fea0003c00000 */
[----:B------:R-:W-:Y:S02]  /*11200*/  ELECT P1, UR62, PT ;  /* 0x00000000003e782f */ /* 0x000fe40003820000 */
[----:B------:R-:W-:Y:S01]  /*11210*/  MOV R2, UR62 ;  /* 0x0000003e00027c02 */ /* 0x000fe20008000f00 */
[----:B01----:R-:W-:Y:S10]  /*11220*/  ENDCOLLECTIVE ;  /* 0x000000000000791b */ /* 0x003ff40003800000 */
.L_x_349:
[----:B------:R-:W-:Y:S05]  /*11230*/  BSYNC B0 ;  /* 0x0000000000007941 */ /* 0x000fea0003800000 */
.L_x_348:
[----:B------:R-:W-:Y:S01]  /*11240*/  PLOP3.LUT P0, PT, P1, PT, PT, 0x80, 0x0 ;  /* 0x000000000000781c */ /* 0x000fe20000f0f070 */
[----:B------:R-:W-:-:S12]  /*11250*/  BRA `(.L_x_350) ;  /* 0xfffffff000007947 */ /* 0x000fd8000383ffff */
.L_x_320:
[----:B0-----:R0:W1:Y:S02]  /*11260*/  SYNCS.PHASECHK.TRANS64.TRYWAIT P0, [R7+URZ], R2 ;  /* 0x00000002070075a7 */ /* 0x001064000800017f */
[----:B-1----:R-:W-:Y:S05]  /*11270*/  @!P0 NANOSLEEP.SYNCS 0x989680 ;  /* 0x009896800000895d */ /* 0x002fea0003900000 */
[----:B------:R-:W1:Y:S02]  /*11280*/  @!P0 SYNCS.PHASECHK.TRANS64 P0, [R7+URZ], R2 ;  /* 0x00000002070085a7 */ /* 0x000e64000800007f */
[----:B-1----:R-:W-:Y:S05]  /*11290*/  @!P0 BRA `(.L_x_320) ;  /* 0xfffffffc00f08947 */ /* 0x002fea000383ffff */
[----:B------:R-:W-:Y:S05]  /*112a0*/  BRA `(.L_x_351) ;  /* 0xfffffff000447947 */ /* 0x000fea000383ffff */
.L_x_321:
[----:B0-----:R0:W1:Y:S02]  /*112b0*/  SYNCS.PHASECHK.TRANS64.TRYWAIT P0, [R9+URZ], R4 ;  /* 0x00000004090075a7 */ /* 0x001064000800017f */
[----:B-1----:R-:W-:Y:S05]  /*112c0*/  @!P0 NANOSLEEP.SYNCS 0x989680 ;  /* 0x009896800000895d */ /* 0x002fea0003900000 */
[----:B------:R-:W1:Y:S02]  /*112d0*/  @!P0 SYNCS.PHASECHK.TRANS64 P0, [R9+URZ], R4 ;  /* 0x00000004090085a7 */ /* 0x000e64000800007f */
[----:B-1----:R-:W-:Y:S05]  /*112e0*/  @!P0 BRA `(.L_x_321) ;  /* 0xfffffffc00f08947 */ /* 0x002fea000383ffff */
[----:B------:R-:W-:Y:S05]  /*112f0*/  BRA `(.L_x_352) ;  /* 0xfffffff000547947 */ /* 0x000fea000383ffff */
.L_x_322:
[----:B0-----:R0:W1:Y:S02]  /*11300*/  SYNCS.PHASECHK.TRANS64.TRYWAIT P0, [R6+URZ], R5 ;  /* 0x00000005060075a7 */ /* 0x001064000800017f */
[----:B-1----:R-:W-:Y:S05]  /*11310*/  @!P0 NANOSLEEP.SYNCS 0x989680 ;  /* 0x009896800000895d */ /* 0x002fea0003900000 */
[----:B------:R-:W1:Y:S02]  /*11320*/  @!P0 SYNCS.PHASECHK.TRANS64 P0, [R6+URZ], R5 ;  /* 0x00000005060085a7 */ /* 0x000e64000800007f */
[----:B-1----:R-:W-:Y:S05]  /*11330*/  @!P0 BRA `(.L_x_322) ;  /* 0xfffffffc00f08947 */ /* 0x002fea000383ffff */
[----:B------:R-:W-:Y:S05]  /*11340*/  BRA `(.L_x_353) ;  /* 0xfffffff000647947 */ /* 0x000fea000383ffff */
.L_x_323:
[----:B0-----:R0:W1:Y:S02]  /*11350*/  SYNCS.PHASECHK.TRANS64.TRYWAIT P0, [R9+URZ], R4 ;  /* 0x00000004090075a7 */ /* 0x001064000800017f */
[----:B-1----:R-:W-:Y:S05]  /*11360*/  @!P0 NANOSLEEP.SYNCS 0x989680 ;  /* 0x009896800000895d */ /* 0x002fea0003900000 */
[----:B------:R-:W1:Y:S02]  /*11370*/  @!P0 SYNCS.PHASECHK.TRANS64 P0, [R9+URZ], R4 ;  /* 0x00000004090085a7 */ /* 0x000e64000800007f */
[----:B-1----:R-:W-:Y:S05]  /*11380*/  @!P0 BRA `(.L_x_323) ;  /* 0xfffffffc00f08947 */ /* 0x002fea000383ffff */
[----:B------:R-:W-:Y:S05]  /*11390*/  BRA `(.L_x_354) ;  /* 0xfffffff000747947 */ /* 0x000fea000383ffff */
.L_x_324:
[----:B0-----:R0:W1:Y:S02]  /*113a0*/  SYNCS.PHASECHK.TRANS64.TRYWAIT P0, [R6+URZ], R5 ;  /* 0x00000005060075a7 */ /* 0x001064000800017f */
[----:B-1----:R-:W-:Y:S05]  /*113b0*/  @!P0 NANOSLEEP.SYNCS 0x989680 ;  /* 0x009896800000895d */ /* 0x002fea0003900000 */
[----:B------:R-:W1:Y:S02]  /*113c0*/  @!P0 SYNCS.PHASECHK.TRANS64 P0, [R6+URZ], R5 ;  /* 0x00000005060085a7 */ /* 0x000e64000800007f */
[----:B-1----:R-:W-:Y:S05]  /*113d0*/  @!P0 BRA `(.L_x_324) ;  /* 0xfffffffc00f08947 */ /* 0x002fea000383ffff */
[----:B------:R-:W-:Y:S05]  /*113e0*/  BRA `(.L_x_355) ;  /* 0xfffffff000847947 */ /* 0x000fea000383ffff */
.L_x_325:
[----:B0-----:R0:W1:Y:S02]  /*113f0*/  SYNCS.PHASECHK.TRANS64.TRYWAIT P0, [R9+URZ], R4 ;  /* 0x00000004090075a7 */ /* 0x001064000800017f */
[----:B-1----:R-:W-:Y:S05]  /*11400*/  @!P0 NANOSLEEP.SYNCS 0x989680 ;  /* 0x009896800000895d */ /* 0x002fea0003900000 */
[----:B------:R-:W1:Y:S02]  /*11410*/  @!P0 SYNCS.PHASECHK.TRANS64 P0, [R9+URZ], R4 ;  /* 0x00000004090085a7 */ /* 0x000e64000800007f */
[----:B-1----:R-:W-:Y:S05]  /*11420*/  @!P0 BRA `(.L_x_325) ;  /* 0xfffffffc00f08947 */ /* 0x002fea000383ffff */
[----:B------:R-:W-:Y:S05]  /*11430*/  BRA `(.L_x_356) ;  /* 0xfffffff000947947 */ /* 0x000fea000383ffff */
.L_x_326:
[----:B0-----:R0:W1:Y:S02]  /*11440*/  SYNCS.PHASECHK.TRANS64.TRYWAIT P0, [R6+URZ], R5 ;  /* 0x00000005060075a7 */ /* 0x001064000800017f */
[----:B-1----:R-:W-:Y:S05]  /*11450*/  @!P0 NANOSLEEP.SYNCS 0x989680 ;  /* 0x009896800000895d */ /* 0x002fea0003900000 */
[----:B------:R-:W1:Y:S02]  /*11460*/  @!P0 SYNCS.PHASECHK.TRANS64 P0, [R6+URZ], R5 ;  /* 0x00000005060085a7 */ /* 0x000e64000800007f */
[----:B-1----:R-:W-:Y:S05]  /*11470*/  @!P0 BRA `(.L_x_326) ;  /* 0xfffffffc00f08947 */ /* 0x002fea000383ffff */
[----:B------:R-:W-:Y:S05]  /*11480*/  BRA `(.L_x_357) ;  /* 0xfffffff000a47947 */ /* 0x000fea000383ffff */
.L_x_327:
[----:B0-----:R0:W1:Y:S02]  /*11490*/  SYNCS.PHASECHK.TRANS64.TRYWAIT P0, [R9+URZ], R4 ;  /* 0x00000004090075a7 */ /* 0x001064000800017f */
[----:B-1----:R-:W-:Y:S05]  /*114a0*/  @!P0 NANOSLEEP.SYNCS 0x989680 ;  /* 0x009896800000895d */ /* 0x002fea0003900000 */
[----:B------:R-:W1:Y:S02]  /*114b0*/  @!P0 SYNCS.PHASECHK.TRANS64 P0, [R9+URZ], R4 ;  /* 0x00000004090085a7 */ /* 0x000e64000800007f */
[----:B-1----:R-:W-:Y:S05]  /*114c0*/  @!P0 BRA `(.L_x_327) ;  /* 0xfffffffc00f08947 */ /* 0x002fea000383ffff */
[----:B------:R-:W-:Y:S05]  /*114d0*/  BRA `(.L_x_358) ;  /* 0xfffffff000b47947 */ /* 0x000fea000383ffff */
.L_x_328:
[----:B0-----:R0:W1:Y:S02]  /*114e0*/  SYNCS.PHASECHK.TRANS64.TRYWAIT P0, [R6+URZ], R5 ;  /* 0x00000005060075a7 */ /* 0x001064000800017f */
[----:B-1----:R-:W-:Y:S05]  /*114f0*/  @!P0 NANOSLEEP.SYNCS 0x989680 ;  /* 0x009896800000895d */ /* 0x002fea0003900000 */
[----:B------:R-:W1:Y:S02]  /*11500*/  @!P0 SYNCS.PHASECHK.TRANS64 P0, [R6+URZ], R5 ;  /* 0x00000005060085a7 */ /* 0x000e64000800007f */
[----:B-1----:R-:W-:Y:S05]  /*11510*/  @!P0 BRA `(.L_x_328) ;  /* 0xfffffffc00f08947 */ /* 0x002fea000383ffff */
[----:B------:R-:W-:Y:S05]  /*11520*/  BRA `(.L_x_359) ;  /* 0xfffffff000c47947 */ /* 0x000fea000383ffff */
.L_x_329:
[----:B0-----:R0:W1:Y:S02]  /*11530*/  SYNCS.PHASECHK.TRANS64.TRYWAIT P0, [R9+URZ], R4 ;  /* 0x00000004090075a7 */ /* 0x001064000800017f */
[----:B-1----:R-:W-:Y:S05]  /*11540*/  @!P0 NANOSLEEP.SYNCS 0x989680 ;  /* 0x009896800000895d */ /* 0x002fea0003900000 */
[----:B------:R-:W1:Y:S02]  /*11550*/  @!P0 SYNCS.PHASECHK.TRANS64 P0, [R9+URZ], R4 ;  /* 0x00000004090085a7 */ /* 0x000e64000800007f */
[----:B-1----:R-:W-:Y:S05]  /*11560*/  @!P0 BRA `(.L_x_329) ;  /* 0xfffffffc00f08947 */ /* 0x002fea000383ffff */
[----:B------:R-:W-:Y:S05]  /*11570*/  BRA `(.L_x_360) ;  /* 0xfffffff000d47947 */ /* 0x000fea000383ffff */
.L_x_330:
[----:B0-----:R0:W1:Y:S02]  /*11580*/  SYNCS.PHASECHK.TRANS64.TRYWAIT P0, [R6+URZ], R5 ;  /* 0x00000005060075a7 */ /* 0x001064000800017f */
[----:B-1----:R-:W-:Y:S05]  /*11590*/  @!P0 NANOSLEEP.SYNCS 0x989680 ;  /* 0x009896800000895d */ /* 0x002fea0003900000 */
[----:B------:R-:W1:Y:S02]  /*115a0*/  @!P0 SYNCS.PHASECHK.TRANS64 P0, [R6+URZ], R5 ;  /* 0x00000005060085a7 */ /* 0x000e64000800007f */
[----:B-1----:R-:W-:Y:S05]  /*115b0*/  @!P0 BRA `(.L_x_330) ;  /* 0xfffffffc00f08947 */ /* 0x002fea000383ffff */
[----:B------:R-:W-:Y:S05]  /*115c0*/  BRA `(.L_x_361) ;  /* 0xfffffff000e47947 */ /* 0x000fea000383ffff */
.L_x_331:
[----:B0-----:R0:W1:Y:S02]  /*115d0*/  SYNCS.PHASECHK.TRANS64.TRYWAIT P0, [R9+URZ], R4 ;  /* 0x00000004090075a7 */ /* 0x001064000800017f */
[----:B-1----:R-:W-:Y:S05]  /*115e0*/  @!P0 NANOSLEEP.SYNCS 0x989680 ;  /* 0x009896800000895d */ /* 0x002fea0003900000 */
[----:B------:R-:W1:Y:S02]  /*115f0*/  @!P0 SYNCS.PHASECHK.TRANS64 P0, [R9+URZ], R4 ;  /* 0x00000004090085a7 */ /* 0x000e64000800007f */
[----:B-1----:R-:W-:Y:S05]  /*11600*/  @!P0 BRA `(.L_x_331) ;  /* 0xfffffffc00f08947 */ /* 0x002fea000383ffff */
[----:B------:R-:W-:Y:S05]  /*11610*/  BRA `(.L_x_362) ;  /* 0xfffffff000f47947 */ /* 0x000fea000383ffff */
.L_x_332:
[----:B0-----:R0:W1:Y:S02]  /*11620*/  SYNCS.PHASECHK.TRANS64.TRYWAIT P0, [R6+URZ], R5 ;  /* 0x00000005060075a7 */ /* 0x001064000800017f */
[----:B-1----:R-:W-:Y:S05]  /*11630*/  @!P0 NANOSLEEP.SYNCS 0x989680 ;  /* 0x009896800000895d */ /* 0x002fea0003900000 */
[----:B------:R-:W1:Y:S02]  /*11640*/  @!P0 SYNCS.PHASECHK.TRANS64 P0, [R6+URZ], R5 ;  /* 0x00000005060085a7 */ /* 0x000e64000800007f */
[----:B-1----:R-:W-:Y:S05]  /*11650*/  @!P0 BRA `(.L_x_332) ;  /* 0xfffffffc00f08947 */ /* 0x002fea000383ffff */
[----:B------:R-:W-:Y:S05]  /*11660*/  BRA `(.L_x_363) ;  /* 0xfffffff400047947 */ /* 0x000fea000383ffff */
.L_x_333:
[----:B0-----:R0:W1:Y:S02]  /*11670*/  SYNCS.PHASECHK.TRANS64.TRYWAIT P0, [R9+URZ], R4 ;  /* 0x00000004090075a7 */ /* 0x001064000800017f */
[----:B-1----:R-:W-:Y:S05]  /*11680*/  @!P0 NANOSLEEP.SYNCS 0x989680 ;  /* 0x009896800000895d */ /* 0x002fea0003900000 */
[----:B------:R-:W1:Y:S02]  /*11690*/  @!P0 SYNCS.PHASECHK.TRANS64 P0, [R9+URZ], R4 ;  /* 0x00000004090085a7 */ /* 0x000e64000800007f */
[----:B-1----:R-:W-:Y:S05]  /*116a0*/  @!P0 BRA `(.L_x_333) ;  /* 0xfffffffc00f08947 */ /* 0x002fea000383ffff */
[----:B------:R-:W-:Y:S05]  /*116b0*/  BRA `(.L_x_364) ;  /* 0xfffffff400147947 */ /* 0x000fea000383ffff */
.L_x_334:
[----:B0-----:R0:W1:Y:S02]  /*116c0*/  SYNCS.PHASECHK.TRANS64.TRYWAIT P0, [R6+URZ], R5 ;  /* 0x00000005060075a7 */ /* 0x001064000800017f */
[----:B-1----:R-:W-:Y:S05]  /*116d0*/  @!P0 NANOSLEEP.SYNCS 0x989680 ;  /* 0x009896800000895d */ /* 0x002fea0003900000 */
[----:B------:R-:W1:Y:S02]  /*116e0*/  @!P0 SYNCS.PHASECHK.TRANS64 P0, [R6+URZ], R5 ;  /* 0x00000005060085a7 */ /* 0x000e64000800007f */
[----:B-1----:R-:W-:Y:S05]  /*116f0*/  @!P0 BRA `(.L_x_334) ;  /* 0xfffffffc00f08947 */ /* 0x002fea000383ffff */
[----:B------:R-:W-:Y:S05]  /*11700*/  BRA `(.L_x_365) ;  /* 0xfffffff400247947 */ /* 0x000fea000383ffff */
.L_x_335:
[----:B0-----:R0:W1:Y:S02]  /*11710*/  SYNCS.PHASECHK.TRANS64.TRYWAIT P0, [R9+URZ], R4 ;  /* 0x00000004090075a7 */ /* 0x001064000800017f */
[----:B-1----:R-:W-:Y:S05]  /*11720*/  @!P0 NANOSLEEP.SYNCS 0x989680 ;  /* 0x009896800000895d */ /* 0x002fea0003900000 */
[----:B------:R-:W1:Y:S02]  /*11730*/  @!P0 SYNCS.PHASECHK.TRANS64 P0, [R9+URZ], R4 ;  /* 0x00000004090085a7 */ /* 0x000e64000800007f */
[----:B-1----:R-:W-:Y:S05]  /*11740*/  @!P0 BRA `(.L_x_335) ;  /* 0xfffffffc00f08947 */ /* 0x002fea000383ffff */
[----:B------:R-:W-:Y:S05]  /*11750*/  BRA `(.L_x_366) ;  /* 0xfffffff400347947 */ /* 0x000fea000383ffff */
.L_x_336:
[----:B0-----:R0:W1:Y:S02]  /*11760*/  SYNCS.PHASECHK.TRANS64.TRYWAIT P0, [R6+URZ], R5 ;  /* 0x00000005060075a7 */ /* 0x001064000800017f */
[----:B-1----:R-:W-:Y:S05]  /*11770*/  @!P0 NANOSLEEP.SYNCS 0x989680 ;  /* 0x009896800000895d */ /* 0x002fea0003900000 */
[----:B------:R-:W1:Y:S02]  /*11780*/  @!P0 SYNCS.PHASECHK.TRANS64 P0, [R6+URZ], R5 ;  /* 0x00000005060085a7 */ /* 0x000e64000800007f */
[----:B-1----:R-:W-:Y:S05]  /*11790*/  @!P0 BRA `(.L_x_336) ;  /* 0xfffffffc00f08947 */ /* 0x002fea000383ffff */
[----:B------:R-:W-:Y:S05]  /*117a0*/  BRA `(.L_x_367) ;  /* 0xfffffff400447947 */ /* 0x000fea000383ffff */
.L_x_337:
[----:B0-----:R0:W1:Y:S02]  /*117b0*/  SYNCS.PHASECHK.TRANS64.TRYWAIT P0, [R9+URZ], R4 ;  /* 0x00000004090075a7 */ /* 0x001064000800017f */
[----:B-1----:R-:W-:Y:S05]  /*117c0*/  @!P0 NANOSLEEP.SYNCS 0x989680 ;  /* 0x009896800000895d */ /* 0x002fea0003900000 */
[----:B------:R-:W1:Y:S02]  /*117d0*/  @!P0 SYNCS.PHASECHK.TRANS64 P0, [R9+URZ], R4 ;  /* 0x00000004090085a7 */ /* 0x000e64000800007f */
[----:B-1----:R-:W-:Y:S05]  /*117e0*/  @!P0 BRA `(.L_x_337) ;  /* 0xfffffffc00f08947 */ /* 0x002fea000383ffff */
[----:B------:R-:W-:Y:S05]  /*117f0*/  BRA `(.L_x_368) ;  /* 0xfffffff400547947 */ /* 0x000fea000383ffff */
.L_x_338:
[----:B0-----:R0:W1:Y:S02]  /*11800*/  SYNCS.PHASECHK.TRANS64.TRYWAIT P0, [R6+URZ], R5 ;  /* 0x00000005060075a7 */ /* 0x001064000800017f */
[----:B-1----:R-:W-:Y:S05]  /*11810*/  @!P0 NANOSLEEP.SYNCS 0x989680 ;  /* 0x009896800000895d */ /* 0x002fea0003900000 */
[----:B------:R-:W1:Y:S02]  /*11820*/  @!P0 SYNCS.PHASECHK.TRANS64 P0, [R6+URZ], R5 ;  /* 0x00000005060085a7 */ /* 0x000e64000800007f */
[----:B-1----:R-:W-:Y:S05]  /*11830*/  @!P0 BRA `(.L_x_338) ;  /* 0xfffffffc00f08947 */ /* 0x002fea000383ffff */
[----:B------:R-:W-:Y:S05]  /*11840*/  BRA `(.L_x_369) ;  /* 0xfffffff400647947 */ /* 0x000fea000383ffff */
.L_x_339:
[----:B0-----:R0:W1:Y:S02]  /*11850*/  SYNCS.PHASECHK.TRANS64.TRYWAIT P0, [R9+URZ], R4 ;  /* 0x00000004090075a7 */ /* 0x001064000800017f */
[----:B-1----:R-:W-:Y:S05]  /*11860*/  @!P0 NANOSLEEP.SYNCS 0x989680 ;  /* 0x009896800000895d */ /* 0x002fea0003900000 */
[----:B------:R-:W1:Y:S02]  /*11870*/  @!P0 SYNCS.PHASECHK.TRANS64 P0, [R9+URZ], R4 ;  /* 0x00000004090085a7 */ /* 0x000e64000800007f */
[----:B-1----:R-:W-:Y:S05]  /*11880*/  @!P0 BRA `(.L_x_339) ;  /* 0xfffffffc00f08947 */ /* 0x002fea000383ffff */
[----:B------:R-:W-:Y:S05]  /*11890*/  BRA `(.L_x_370) ;  /* 0xfffffff400747947 */ /* 0x000fea000383ffff */
.L_x_340:
[----:B-1----:R1:W2:Y:S02]  /*118a0*/  SYNCS.PHASECHK.TRANS64.TRYWAIT P0, [R6+URZ], R5 ;  /* 0x00000005060075a7 */ /* 0x0022a4000800017f */
[----:B--2---:R-:W-:Y:S05]  /*118b0*/  @!P0 NANOSLEEP.SYNCS 0x989680 ;  /* 0x009896800000895d */ /* 0x004fea0003900000 */
[----:B------:R-:W2:Y:S02]  /*118c0*/  @!P0 SYNCS.PHASECHK.TRANS64 P0, [R6+URZ], R5 ;  /* 0x00000005060085a7 */ /* 0x000ea4000800007f */
[----:B--2---:R-:W-:Y:S05]  /*118d0*/  @!P0 BRA `(.L_x_340) ;  /* 0xfffffffc00f08947 */ /* 0x004fea000383ffff */
[----:B------:R-:W-:Y:S05]  /*118e0*/  BRA `(.L_x_371) ;  /* 0xfffffff4007c7947 */ /* 0x000fea000383ffff */
.L_x_372:
[----:B------:R-:W-:-:S00]  /*118f0*/  BRA `(.L_x_372) ;  /* 0xfffffffc00fc7947 */ /* 0x000fc0000383ffff */
[----:B------:R-:W-:-:S00]  /*11900*/  NOP ;  /* 0x0000000000007918 */ /* 0x000fc00000000000 */
[----:B------:R-:W-:-:S00]  /*11910*/  NOP ;  /* 0x0000000000007918 */ /* 0x000fc00000000000 */
[----:B------:R-:W-:-:S00]  /*11920*/  NOP ;  /* 0x0000000000007918 */ /* 0x000fc00000000000 */
[----:B------:R-:W-:-:S00]  /*11930*/  NOP ;  /* 0x0000000000007918 */ /* 0x000fc00000000000 */
[----:B------:R-:W-:-:S00]  /*11940*/  NOP ;  /* 0x0000000000007918 */ /* 0x000fc00000000000 */
[----:B------:R-:W-:-:S00]  /*11950*/  NOP ;  /* 0x0000000000007918 */ /* 0x000fc00000000000 */
[----:B------:R-:W-:-:S00]  /*11960*/  NOP ;  /* 0x0000000000007918 */ /* 0x000fc00000000000 */
[----:B------:R-:W-:-:S00]  /*11970*/  NOP ;  /* 0x0000000000007918 */ /* 0x000fc00000000000 */
.L_x_373:


//--------------------- .nv.shared._ZN7cutlass13device_kernelINS_4gemm6kernel13GemmUniversalIN4cute5tupleIJiiiiEEENS1_10collective13CollectiveMmaINS1_37MainloopSm90TmaGmmaWarpSpecializedFP8ILi22ENS5_IJNS4_1CILi4EEENSA_ILi2EEENSA_ILi1EEEEEENS1_32KernelTmaWarpSpecializedPingpongEEENS5_IJNSA_ILi64EEENSA_ILi256EEENSA_ILi32EEEEEENS_12float_e4m3_tENS5_IJlSD_lEEESL_SM_NS4_8TiledMMAINS4_8MMA_AtomIJNS4_4SM904GMMA31MMA_64x256x32_F32E4M3E4M3_SS_TNILNSQ_7ScaleInE1ELSS_1EEEEEENS4_6LayoutINS5_IJSD_SD_SD_EEENS5_IJNSA_ILi0EEESX_SX_EEEEENS5_IJNS4_10UnderscoreES10_S10_EEEEENS4_23SM90_TMA_LOAD_MULTICASTENS4_14ComposedLayoutINS4_7SwizzleILi1ELi4ELi3EEENS4_18smem_ptr_flag_bitsILi8EEENSV_INS5_IJNSA_ILi8EEESJ_EEENS5_IJSJ_SD_EEEEEEEvNS4_8identityES13_S1D_vS1E_EENS_8epilogue10collective6detail29Sm90TmaWarpSpecializedAdapterINS1H_15DefaultEpilogueISL_SM_SM_NS1G_6thread17LinearCombinationISL_Li1EffLNS1L_9ScaleType4KindE0ELNS_15FloatRoundStyleE2ESL_EENS1_15EpilogueDefaultEEEEEvvEEEEvNT_6ParamsE --------------------------
	.section	.nv.shared._ZN7cutlass13device_kernelINS_4gemm6kernel13GemmUniversalIN4cute5tupleIJiiiiEEENS1_10collective13CollectiveMmaINS1_37MainloopSm90TmaGmmaWarpSpecializedFP8ILi22ENS5_IJNS4_1CILi4EEENSA_ILi2EEENSA_ILi1EEEEEENS1_32KernelTmaWarpSpecializedPingpongEEENS5_IJNSA_ILi64EEENSA_ILi256EEENSA_ILi32EEEEEENS_12float_e4m3_tENS5_IJlSD_lEEESL_SM_NS4_8TiledMMAINS4_8MMA_AtomIJNS4_4SM904GMMA31MMA_64x256x32_F32E4M3E4M3_SS_TNILNSQ_7ScaleInE1ELSS_1EEEEEENS4_6LayoutINS5_IJSD_SD_SD_EEENS5_IJNSA_ILi0EEESX_SX_EEEEENS5_IJNS4_10UnderscoreES10_S10_EEEEENS4_23SM90_TMA_LOAD_MULTICASTENS4_14ComposedLayoutINS4_7SwizzleILi1ELi4ELi3EEENS4_18smem_ptr_flag_bitsILi8EEENSV_INS5_IJNSA_ILi8EEESJ_EEENS5_IJSJ_SD_EEEEEEEvNS4_8identityES13_S1D_vS1E_EENS_8epilogue10collective6detail29Sm90TmaWarpSpecializedAdapterINS1H_15DefaultEpilogueISL_SM_SM_NS1G_6thread17LinearCombinationISL_Li1EffLNS1L_9ScaleType4KindE0ELNS_15FloatRoundStyleE2ESL_EENS1_15EpilogueDefaultEEEEEvvEEEEvNT_6ParamsE,"aw",@nobits
	.sectionflags	@""
	.align	16
	.zero		1024


//--------------------- .nv.shared.reserved.0     --------------------------
	.section	.nv.shared.reserved.0,"aw",@nobits
	.weak		__nv_reservedSMEM_offset_0_alias
	.size		__nv_reservedSMEM_offset_0_alias, 0, 0
	.other		__nv_reservedSMEM_offset_0_alias,@"STO_CUDA_RESERVED_SHARED STV_DEFAULT"
__nv_reservedSMEM_offset_0_alias:
	.zero		0


//--------------------- .nv.global                --------------------------
	.section	.nv.global,"aw",@nobits
.nv.global:
	.type		_ZN40_INTERNAL_27d52ceb_4_k_cu_5258bc7a_194214cute1_E,@object
	.size		_ZN40_INTERNAL_27d52ceb_4_k_cu_5258bc7a_194214cute1_E,(_ZN40_INTERNAL_27d52ceb_4_k_cu_5258bc7a_194214cuda3std3__45__cpo6cbeginE - _ZN40_INTERNAL_27d52ceb_4_k_cu_5258bc7a_194214cute1_E)
_ZN40_INTERNAL_27d52ceb_4_k_cu_5258bc7a_194214cute1_E:
	.zero		1
	.type		_ZN40_INTERNAL_27d52ceb_4_k_cu_5258bc7a_194214cuda3std3__45__cpo6cbeginE,@object
	.size		_ZN40_INTERNAL_27d52ceb_4_k_cu_5258bc7a_194214cuda3std3__45__cpo6cbeginE,(_ZN40_INTERNAL_27d52ceb_4_k_cu_5258bc7a_194214cuda3std3__48in_placeE - _ZN40_INTERNAL_27d52ceb_4_k_cu_5258bc7a_194214cuda3std3__45__cpo6cbeginE)
_ZN40_INTERNAL_27d52ceb_4_k_cu_5258bc7a_194214cuda3std3__45__cpo6cbeginE:
	.zero		1
	.type		_ZN40_INTERNAL_27d52ceb_4_k_cu_5258bc7a_194214cuda3std3__48in_placeE,@object
	.size		_ZN40_INTERNAL_27d52ceb_4_k_cu_5258bc7a_194214cuda3std3__48in_placeE,(_ZN40_INTERNAL_27d52ceb_4_k_cu_5258bc7a_194214cuda3std6ranges3__45__cpo9iter_moveE - _ZN40_INTERNAL_27d52ceb_4_k_cu_5258bc7a_194214cuda3std3__48in_placeE)
_ZN40_INTERNAL_27d52ceb_4_k_cu_5258bc7a_194214cuda3std3__48in_placeE:
	.zero		1
	.type		_ZN40_INTERNAL_27d52ceb_4_k_cu_5258bc7a_194214cuda3std6ranges3__45__cpo9iter_moveE,@object
	.size		_ZN40_INTERNAL_27d52ceb_4_k_cu_5258bc7a_194214cuda3std6ranges3__45__cpo9iter_moveE,(_ZN40_INTERNAL_27d52ceb_4_k_cu_5258bc7a_194214cuda3std3__45__cpo5beginE - _ZN40_INTERNAL_27d52ceb_4_k_cu_5258bc7a_194214cuda3std6ranges3__45__cpo9iter_moveE)
_ZN40_INTERNAL_27d52ceb_4_k_cu_5258bc7a_194214cuda3std6ranges3__45__cpo9iter_moveE:
	.zero		1
	.type		_ZN40_INTERNAL_27d52ceb_4_k_cu_5258bc7a_194214cuda3std3__45__cpo5beginE,@object
	.size		_ZN40_INTERNAL_27d52ceb_4_k_cu_5258bc7a_194214cuda3std3__45__cpo5beginE,(_ZN40_INTERNAL_27d52ceb_4_k_cu_5258bc7a_194214cuda3std3__442_GLOBAL__N__27d52ceb_4_k_cu_5258bc7a_194216ignoreE - _ZN40_INTERNAL_27d52ceb_4_k_cu_5258bc7a_194214cuda3std3__45__cpo5beginE)
_ZN40_INTERNAL_27d52ceb_4_k_cu_5258bc7a_194214cuda3std3__45__cpo5beginE:
	.zero		1
	.type		_ZN40_INTERNAL_27d52ceb_4_k_cu_5258bc7a_194214cuda3std3__442_GLOBAL__N__27d52ceb_4_k_cu_5258bc7a_194216ignoreE,@object
	.size		_ZN40_INTERNAL_27d52ceb_4_k_cu_5258bc7a_194214cuda3std3__442_GLOBAL__N__27d52ceb_4_k_cu_5258bc7a_194216ignoreE,(_ZN40_INTERNAL_27d52ceb_4_k_cu_5258bc7a_194214cute7productE - _ZN40_INTERNAL_27d52ceb_4_k_cu_5258bc7a_194214cuda3std3__442_GLOBAL__N__27d52ceb_4_k_cu_5258bc7a_194216ignoreE)
_ZN40_INTERNAL_27d52ceb_4_k_cu_5258bc7a_194214cuda3std3__442_GLOBAL__N__27d52ceb_4_k_cu_5258bc7a_194216ignoreE:
	.zero		1
	.type		_ZN40_INTERNAL_27d52ceb_4_k_cu_5258bc7a_194214cute7productE,@object
	.size		_ZN40_INTERNAL_27d52ceb_4_k_cu_5258bc7a_194214cute7productE,(_ZN40_INTERNAL_27d52ceb_4_k_cu_5258bc7a_194214cuda3std3__45__cpo3endE - _ZN40_INTERNAL_27d52ceb_4_k_cu_5258bc7a_194214cute7productE)
_ZN40_INTERNAL_27d52ceb_4_k_cu_5258bc7a_194214cute7productE:
	.zero		1
	.type		_ZN40_INTERNAL_27d52ceb_4_k_cu_5258bc7a_194214cuda3std3__45__cpo3endE,@object
	.size		_ZN40_INTERNAL_27d52ceb_4_k_cu_5258bc7a_194214cuda3std3__45__cpo3endE,(_ZN40_INTERNAL_27d52ceb_4_k_cu_5258bc7a_194214cuda3std3__419piecewise_constructE - _ZN40_INTERNAL_27d52ceb_4_k_cu_5258bc7a_194214cuda3std3__45__cpo3endE)
_ZN40_INTERNAL_27d52ceb_4_k_cu_5258bc7a_194214cuda3std3__45__cpo3endE:
	.zero		1
	.type		_ZN40_INTERNAL_27d52ceb_4_k_cu_5258bc7a_194214cuda3std3__419piecewise_constructE,@object
	.size		_ZN40_INTERNAL_27d52ceb_4_k_cu_5258bc7a_194214cuda3std3__419piecewise_constructE,(_ZN40_INTERNAL_27d52ceb_4_k_cu_5258bc7a_194214cuda3std3__45__cpo4cendE - _ZN40_INTERNAL_27d52ceb_4_k_cu_5258bc7a_194214cuda3std3__419piecewise_constructE)
_ZN40_INTERNAL_27d52ceb_4_k_cu_5258bc7a_194214cuda3std3__419piecewise_constructE:
	.zero		1
	.type		_ZN40_INTERNAL_27d52ceb_4_k_cu_5258bc7a_194214cuda3std3__45__cpo4cendE,@object
	.size		_ZN40_INTERNAL_27d52ceb_4_k_cu_5258bc7a_194214cuda3std3__45__cpo4cendE,(_ZN40_INTERNAL_27d52ceb_4_k_cu_5258bc7a_194214cuda3std6ranges3__45__cpo4swapE - _ZN40_INTERNAL_27d52ceb_4_k_cu_5258bc7a_194214cuda3std3__45__cpo4cendE)
_ZN40_INTERNAL_27d52ceb_4_k_cu_5258bc7a_194214cuda3std3__45__cpo4cendE:
	.zero		1
	.type		_ZN40_INTERNAL_27d52ceb_4_k_cu_5258bc7a_194214cuda3std6ranges3__45__cpo4swapE,@object
	.size		_ZN40_INTERNAL_27d52ceb_4_k_cu_5258bc7a_194214cuda3std6ranges3__45__cpo4swapE,(.L_7 - _ZN40_INTERNAL_27d52ceb_4_k_cu_5258bc7a_194214cuda3std6ranges3__45__cpo4swapE)
_ZN40_INTERNAL_27d52ceb_4_k_cu_5258bc7a_194214cuda3std6ranges3__45__cpo4swapE:
	.zero		1
.L_7:


//--------------------- .nv.constant0._ZN7cutlass13device_kernelINS_4gemm6kernel13GemmUniversalIN4cute5tupleIJiiiiEEENS1_10collective13CollectiveMmaINS1_37MainloopSm90TmaGmmaWarpSpecializedFP8ILi22ENS5_IJNS4_1CILi4EEENSA_ILi2EEENSA_ILi1EEEEEENS1_32KernelTmaWarpSpecializedPingpongEEENS5_IJNSA_ILi64EEENSA_ILi256EEENSA_ILi32EEEEEENS_12float_e4m3_tENS5_IJlSD_lEEESL_SM_NS4_8TiledMMAINS4_8MMA_AtomIJNS4_4SM904GMMA31MMA_64x256x32_F32E4M3E4M3_SS_TNILNSQ_7ScaleInE1ELSS_1EEEEEENS4_6LayoutINS5_IJSD_SD_SD_EEENS5_IJNSA_ILi0EEESX_SX_EEEEENS5_IJNS4_10UnderscoreES10_S10_EEEEENS4_23SM90_TMA_LOAD_MULTICASTENS4_14ComposedLayoutINS4_7SwizzleILi1ELi4ELi3EEENS4_18smem_ptr_flag_bitsILi8EEENSV_INS5_IJNSA_ILi8EEESJ_EEENS5_IJSJ_SD_EEEEEEEvNS4_8identityES13_S1D_vS1E_EENS_8epilogue10collective6detail29Sm90TmaWarpSpecializedAdapterINS1H_15DefaultEpilogueISL_SM_SM_NS1G_6thread17LinearCombinationISL_Li1EffLNS1L_9ScaleType4KindE0ELNS_15FloatRoundStyleE2ESL_EENS1_15EpilogueDefaultEEEEEvvEEEEvNT_6ParamsE --------------------------
	.section	.nv.constant0._ZN7cutlass13device_kernelINS_4gemm6kernel13GemmUniversalIN4cute5tupleIJiiiiEEENS1_10collective13CollectiveMmaINS1_37MainloopSm90TmaGmmaWarpSpecializedFP8ILi22ENS5_IJNS4_1CILi4EEENSA_ILi2EEENSA_ILi1EEEEEENS1_32KernelTmaWarpSpecializedPingpongEEENS5_IJNSA_ILi64EEENSA_ILi256EEENSA_ILi32EEEEEENS_12float_e4m3_tENS5_IJlSD_lEEESL_SM_NS4_8TiledMMAINS4_8MMA_AtomIJNS4_4SM904GMMA31MMA_64x256x32_F32E4M3E4M3_SS_TNILNSQ_7ScaleInE1ELSS_1EEEEEENS4_6LayoutINS5_IJSD_SD_SD_EEENS5_IJNSA_ILi0EEESX_SX_EEEEENS5_IJNS4_10UnderscoreES10_S10_EEEEENS4_23SM90_TMA_LOAD_MULTICASTENS4_14ComposedLayoutINS4_7SwizzleILi1ELi4ELi3EEENS4_18smem_ptr_flag_bitsILi8EEENSV_INS5_IJNSA_ILi8EEESJ_EEENS5_IJSJ_SD_EEEEEEEvNS4_8identityES13_S1D_vS1E_EENS_8epilogue10collective6detail29Sm90TmaWarpSpecializedAdapterINS1H_15DefaultEpilogueISL_SM_SM_NS1G_6thread17LinearCombinationISL_Li1EffLNS1L_9ScaleType4KindE0ELNS_15FloatRoundStyleE2ESL_EENS1_15EpilogueDefaultEEEEEvvEEEEvNT_6ParamsE,"a",@progbits
	.sectionflags	@""
	.align	4
.nv.constant0._ZN7cutlass13device_kernelINS_4gemm6kernel13GemmUniversalIN4cute5tupleIJiiiiEEENS1_10collective13CollectiveMmaINS1_37MainloopSm90TmaGmmaWarpSpecializedFP8ILi22ENS5_IJNS4_1CILi4EEENSA_ILi2EEENSA_ILi1EEEEEENS1_32KernelTmaWarpSpecializedPingpongEEENS5_IJNSA_ILi64EEENSA_ILi256EEENSA_ILi32EEEEEENS_12float_e4m3_tENS5_IJlSD_lEEESL_SM_NS4_8TiledMMAINS4_8MMA_AtomIJNS4_4SM904GMMA31MMA_64x256x32_F32E4M3E4M3_SS_TNILNSQ_7ScaleInE1ELSS_1EEEEEENS4_6LayoutINS5_IJSD_SD_SD_EEENS5_IJNSA_ILi0EEESX_SX_EEEEENS5_IJNS4_10UnderscoreES10_S10_EEEEENS4_23SM90_TMA_LOAD_MULTICASTENS4_14ComposedLayoutINS4_7SwizzleILi1ELi4ELi3EEENS4_18smem_ptr_flag_bitsILi8EEENSV_INS5_IJNSA_ILi8EEESJ_EEENS5_IJSJ_SD_EEEEEEEvNS4_8identityES13_S1D_vS1E_EENS_8epilogue10collective6detail29Sm90TmaWarpSpecializedAdapterINS1H_15DefaultEpilogueISL_SM_SM_NS1G_6thread17LinearCombinationISL_Li1EffLNS1L_9ScaleType4KindE0ELNS_15FloatRoundStyleE2ESL_EENS1_15EpilogueDefaultEEEEEvvEEEEvNT_6ParamsE:
	.zero		1664


//--------------------- SYMBOLS --------------------------

	.type		.nv.reservedSmem.offset0,@object
	.size		.nv.reservedSmem.offset0,0x4
